// auto-generated by cutlass_sweep.gemm — config: {"arch": "sm_100", "cluster_m": 4, "cluster_n": 1, "dtype": "bf16", "dtype_b": "bf16", "layout": "nt", "stages": 0, "tile_k": 64, "tile_m": 256, "tile_n": 64}
#include "cutlass/cutlass.h"
#include "cutlass/gemm/collective/collective_builder.hpp"
#include "cutlass/gemm/device/gemm_universal_adapter.h"
#include "cutlass/gemm/kernel/gemm_universal.hpp"
#include "cutlass/epilogue/collective/collective_builder.hpp"

using ElemA = cutlass::bfloat16_t;
using ElemB = cutlass::bfloat16_t;
using ElemCD = cutlass::bfloat16_t;
using Acc  = float;
using TileShape    = cute::Shape<cute::_256, cute::_64, cute::_64>;
using ClusterShape = cute::Shape<cute::_4, cute::_1, cute::_1>;

using CollectiveEpilogue = typename cutlass::epilogue::collective::CollectiveBuilder<
    cutlass::arch::Sm100, cutlass::arch::OpClassTensorOp,
    TileShape, ClusterShape,
    cutlass::epilogue::collective::EpilogueTileAuto,
    Acc, Acc,
    ElemCD, cutlass::layout::RowMajor, 128 / cutlass::sizeof_bits<ElemCD>::value,
    ElemCD, cutlass::layout::RowMajor, 128 / cutlass::sizeof_bits<ElemCD>::value,
    cutlass::epilogue::collective::EpilogueScheduleAuto
  >::CollectiveOp;

using CollectiveMainloop = typename cutlass::gemm::collective::CollectiveBuilder<
    cutlass::arch::Sm100, cutlass::arch::OpClassTensorOp,
    ElemA, cutlass::layout::RowMajor, 128 / cutlass::sizeof_bits<ElemA>::value,
    ElemB, cutlass::layout::ColumnMajor, 128 / cutlass::sizeof_bits<ElemB>::value,
    Acc,
    TileShape, ClusterShape,
    cutlass::gemm::collective::StageCountAutoCarveout<static_cast<int>(sizeof(typename CollectiveEpilogue::SharedStorage))>,
    cutlass::gemm::collective::KernelScheduleAuto
  >::CollectiveOp;

using GemmKernel = cutlass::gemm::kernel::GemmUniversal<
    cute::Shape<int,int,int,int>,
    CollectiveMainloop,
    CollectiveEpilogue
>;
using Gemm = cutlass::gemm::device::GemmUniversalAdapter<GemmKernel>;

// Force the device kernel symbol into the cubin without needing a host main.
auto* _anchor = &cutlass::device_kernel<GemmKernel>;


// ===== COMPILED SASS (sm_100a) =====

	.target	sm_100a

	.elftype	@"ET_EXEC"


//--------------------- .note.nv.tkinfo           --------------------------
	.section	.note.nv.tkinfo,"",@"SHT_NOTE"
	.sectionflags	@"SHF_NOTE_NV_TKINFO"
	.tkinfo
        /*0018*/ 	.word	0x00000002
        /*0030*/ 	.string	""
        /*0030*/ 	.string	"ptxas"
        /*0030*/ 	.string	"Cuda compilation tools, release 13.0, V13.0.88"
        /*0030*/ 	.string	"Build cuda_13.0.r13.0/compiler.36424714_0"
        /*0030*/ 	.string	"-arch sm_100a -m 64 "



//--------------------- .note.nv.cuinfo           --------------------------
	.section	.note.nv.cuinfo,"",@"SHT_NOTE"
	.sectionflags	@"SHF_NOTE_NV_CUINFO"
        /*0018*/ 	.short	0x0002
        /*001a*/ 	.short	0x0064
        /*001c*/ 	.short	0x0082
	.zero		2


//--------------------- .nv.info                  --------------------------
	.section	.nv.info,"",@"SHT_CUDA_INFO"
	.align	4


	//----- nvinfo : EIATTR_REGCOUNT
	.align		4
        /*0000*/ 	.byte	0x04, 0x2f
        /*0002*/ 	.short	(.L_19 - .L_18)
	.align		4
.L_18:
        /*0004*/ 	.word	index@(_ZN7cutlass13device_kernelINS_4gemm6kernel13GemmUniversalIN4cute5tupleIJiiiiEEENS1_10collective13CollectiveMmaINS1_35MainloopSm100TmaUmmaWarpSpecializedILi10ELi2ELi4ENS5_IJNS4_1CILi4EEENSA_ILi1EEESC_EEEEENS5_IJNSA_ILi256EEENSA_ILi64EEESG_EEENS_10bfloat16_tENS5_IJlSC_lEEESI_SJ_NS4_8TiledMMAINS4_8MMA_AtomIJNS4_26SM100_MMA_F16BF16_2x1SM_SSISI_SI_fLi256ELi64ELNS4_4UMMA5MajorE0ELSO_0ELNSN_7ScaleInE0ELSP_0EEEEEENS4_6LayoutINS5_IJSC_SC_SC_EEENS5_IJNSA_ILi0EEESU_SU_EEEEENS5_IJNS4_10UnderscoreESX_SX_EEEEENS4_18SM100_TMA_2SM_LOADENS4_14ComposedLayoutINS4_7SwizzleILi3ELi4ELi3EEENS4_18smem_ptr_flag_bitsILi16EEENSS_INS5_IJNSA_ILi8EEESG_EEENS5_IJSG_SC_EEEEEEEvNS4_8identityENS4_28SM100_TMA_2SM_LOAD_MULTICASTES1A_vS1B_EENS_8epilogue10collective18CollectiveEpilogueINS1E_23Sm100TmaWarpSpecializedILi3ELi2ELi32ELb1ELb0EEEJNS5_IJNSA_ILi128EEESG_SG_EEENS5_IJNSS_IS1J_SC_EENSS_INSA_ILi32EEESC_EEEEESI_SJ_SI_SJ_NS1E_6fusion15FusionCallbacksIS1I_NS1P_17LinearCombinationISI_fSI_fLNS_15FloatRoundStyleE2EEES1K_S1O_JEEENS4_5SM1004TMEM4LOAD26SM100_TMEM_LOAD_32dp32b32xENS4_13SM90_TMA_LOADENS11_INS12_ILi2ELi4ELi3EEES15_NSS_INS5_IJS16_S1M_EEENS5_IJS1M_SC_EEEEEEENS4_39AutoVectorizingCopyWithAssumedAlignmentILi128EEENS4_14SM90_TMA_STOREES24_S26_S26_EEEvvEEEEvNT_6ParamsE)
        /*0008*/ 	.word	0x00000078


	//----- nvinfo : EIATTR_FRAME_SIZE
	.align		4
.L_19:
        /*000c*/ 	.byte	0x04, 0x11
        /*000e*/ 	.short	(.L_21 - .L_20)
	.align		4
.L_20:
        /*0010*/ 	.word	index@($__internal_2_$__cuda_sm10x_tcgen05_guardrail_trap_unallocated_columns_being_dealloced)
        /*0014*/ 	.word	0x00000000


	//----- nvinfo : EIATTR_FRAME_SIZE
	.align		4
.L_21:
        /*0018*/ 	.byte	0x04, 0x11
        /*001a*/ 	.short	(.L_23 - .L_22)
	.align		4
.L_22:
        /*001c*/ 	.word	index@($__internal_1_$__cuda_sm10x_tcgen05_guardrail_trap_phase_invalid_during_alloc)
        /*0020*/ 	.word	0x00000000


	//----- nvinfo : EIATTR_FRAME_SIZE
	.align		4
.L_23:
        /*0024*/ 	.byte	0x04, 0x11
        /*0026*/ 	.short	(.L_25 - .L_24)
	.align		4
.L_24:
        /*0028*/ 	.word	index@($__internal_0_$__cuda_sm10x_tcgen05_guardrail_trap_col_being_dealloced_not_returned_by_alloc)
        /*002c*/ 	.word	0x00000000


	//----- nvinfo : EIATTR_FRAME_SIZE
	.align		4
.L_25:
        /*0030*/ 	.byte	0x04, 0x11
        /*0032*/ 	.short	(.L_27 - .L_26)
	.align		4
.L_26:
        /*0034*/ 	.word	index@(_ZN7cutlass13device_kernelINS_4gemm6kernel13GemmUniversalIN4cute5tupleIJiiiiEEENS1_10collective13CollectiveMmaINS1_35MainloopSm100TmaUmmaWarpSpecializedILi10ELi2ELi4ENS5_IJNS4_1CILi4EEENSA_ILi1EEESC_EEEEENS5_IJNSA_ILi256EEENSA_ILi64EEESG_EEENS_10bfloat16_tENS5_IJlSC_lEEESI_SJ_NS4_8TiledMMAINS4_8MMA_AtomIJNS4_26SM100_MMA_F16BF16_2x1SM_SSISI_SI_fLi256ELi64ELNS4_4UMMA5MajorE0ELSO_0ELNSN_7ScaleInE0ELSP_0EEEEEENS4_6LayoutINS5_IJSC_SC_SC_EEENS5_IJNSA_ILi0EEESU_SU_EEEEENS5_IJNS4_10UnderscoreESX_SX_EEEEENS4_18SM100_TMA_2SM_LOADENS4_14ComposedLayoutINS4_7SwizzleILi3ELi4ELi3EEENS4_18smem_ptr_flag_bitsILi16EEENSS_INS5_IJNSA_ILi8EEESG_EEENS5_IJSG_SC_EEEEEEEvNS4_8identityENS4_28SM100_TMA_2SM_LOAD_MULTICASTES1A_vS1B_EENS_8epilogue10collective18CollectiveEpilogueINS1E_23Sm100TmaWarpSpecializedILi3ELi2ELi32ELb1ELb0EEEJNS5_IJNSA_ILi128EEESG_SG_EEENS5_IJNSS_IS1J_SC_EENSS_INSA_ILi32EEESC_EEEEESI_SJ_SI_SJ_NS1E_6fusion15FusionCallbacksIS1I_NS1P_17LinearCombinationISI_fSI_fLNS_15FloatRoundStyleE2EEES1K_S1O_JEEENS4_5SM1004TMEM4LOAD26SM100_TMEM_LOAD_32dp32b32xENS4_13SM90_TMA_LOADENS11_INS12_ILi2ELi4ELi3EEES15_NSS_INS5_IJS16_S1M_EEENS5_IJS1M_SC_EEEEEEENS4_39AutoVectorizingCopyWithAssumedAlignmentILi128EEENS4_14SM90_TMA_STOREES24_S26_S26_EEEvvEEEEvNT_6ParamsE)
        /*0038*/ 	.word	0x00000000


	//----- nvinfo : EIATTR_MIN_STACK_SIZE
	.align		4
.L_27:
        /*003c*/ 	.byte	0x04, 0x12
        /*003e*/ 	.short	(.L_29 - .L_28)
	.align		4
.L_28:
        /*0040*/ 	.word	index@(_ZN7cutlass13device_kernelINS_4gemm6kernel13GemmUniversalIN4cute5tupleIJiiiiEEENS1_10collective13CollectiveMmaINS1_35MainloopSm100TmaUmmaWarpSpecializedILi10ELi2ELi4ENS5_IJNS4_1CILi4EEENSA_ILi1EEESC_EEEEENS5_IJNSA_ILi256EEENSA_ILi64EEESG_EEENS_10bfloat16_tENS5_IJlSC_lEEESI_SJ_NS4_8TiledMMAINS4_8MMA_AtomIJNS4_26SM100_MMA_F16BF16_2x1SM_SSISI_SI_fLi256ELi64ELNS4_4UMMA5MajorE0ELSO_0ELNSN_7ScaleInE0ELSP_0EEEEEENS4_6LayoutINS5_IJSC_SC_SC_EEENS5_IJNSA_ILi0EEESU_SU_EEEEENS5_IJNS4_10UnderscoreESX_SX_EEEEENS4_18SM100_TMA_2SM_LOADENS4_14ComposedLayoutINS4_7SwizzleILi3ELi4ELi3EEENS4_18smem_ptr_flag_bitsILi16EEENSS_INS5_IJNSA_ILi8EEESG_EEENS5_IJSG_SC_EEEEEEEvNS4_8identityENS4_28SM100_TMA_2SM_LOAD_MULTICASTES1A_vS1B_EENS_8epilogue10collective18CollectiveEpilogueINS1E_23Sm100TmaWarpSpecializedILi3ELi2ELi32ELb1ELb0EEEJNS5_IJNSA_ILi128EEESG_SG_EEENS5_IJNSS_IS1J_SC_EENSS_INSA_ILi32EEESC_EEEEESI_SJ_SI_SJ_NS1E_6fusion15FusionCallbacksIS1I_NS1P_17LinearCombinationISI_fSI_fLNS_15FloatRoundStyleE2EEES1K_S1O_JEEENS4_5SM1004TMEM4LOAD26SM100_TMEM_LOAD_32dp32b32xENS4_13SM90_TMA_LOADENS11_INS12_ILi2ELi4ELi3EEES15_NSS_INS5_IJS16_S1M_EEENS5_IJS1M_SC_EEEEEEENS4_39AutoVectorizingCopyWithAssumedAlignmentILi128EEENS4_14SM90_TMA_STOREES24_S26_S26_EEEvvEEEEvNT_6ParamsE)
        /*0044*/ 	.word	0x00000000
.L_29:


//--------------------- .nv.compat                --------------------------
	.section	.nv.compat,"",@"SHT_CUDA_COMPAT_INFO"
	.align	4
        /*0000*/ 	.byte	0x02, 0x09, 0x01, 0x00, 0x02, 0x02, 0x02, 0x00, 0x02, 0x05, 0x05, 0x00, 0x03, 0x07, 0x01, 0x01
        /*0010*/ 	.byte	0x02, 0x03, 0x01, 0x00, 0x02, 0x06, 0x01, 0x00, 0x04, 0x0b, 0x08, 0x00, 0x09, 0x00, 0x00, 0x00
        /*0020*/ 	.byte	0x00, 0x00, 0x00, 0x00


//--------------------- .nv.info._ZN7cutlass13device_kernelINS_4gemm6kernel13GemmUniversalIN4cute5tupleIJiiiiEEENS1_10collective13CollectiveMmaINS1_35MainloopSm100TmaUmmaWarpSpecializedILi10ELi2ELi4ENS5_IJNS4_1CILi4EEENSA_ILi1EEESC_EEEEENS5_IJNSA_ILi256EEENSA_ILi64EEESG_EEENS_10bfloat16_tENS5_IJlSC_lEEESI_SJ_NS4_8TiledMMAINS4_8MMA_AtomIJNS4_26SM100_MMA_F16BF16_2x1SM_SSISI_SI_fLi256ELi64ELNS4_4UMMA5MajorE0ELSO_0ELNSN_7ScaleInE0ELSP_0EEEEEENS4_6LayoutINS5_IJSC_SC_SC_EEENS5_IJNSA_ILi0EEESU_SU_EEEEENS5_IJNS4_10UnderscoreESX_SX_EEEEENS4_18SM100_TMA_2SM_LOADENS4_14ComposedLayoutINS4_7SwizzleILi3ELi4ELi3EEENS4_18smem_ptr_flag_bitsILi16EEENSS_INS5_IJNSA_ILi8EEESG_EEENS5_IJSG_SC_EEEEEEEvNS4_8identityENS4_28SM100_TMA_2SM_LOAD_MULTICASTES1A_vS1B_EENS_8epilogue10collective18CollectiveEpilogueINS1E_23Sm100TmaWarpSpecializedILi3ELi2ELi32ELb1ELb0EEEJNS5_IJNSA_ILi128EEESG_SG_EEENS5_IJNSS_IS1J_SC_EENSS_INSA_ILi32EEESC_EEEEESI_SJ_SI_SJ_NS1E_6fusion15FusionCallbacksIS1I_NS1P_17LinearCombinationISI_fSI_fLNS_15FloatRoundStyleE2EEES1K_S1O_JEEENS4_5SM1004TMEM4LOAD26SM100_TMEM_LOAD_32dp32b32xENS4_13SM90_TMA_LOADENS11_INS12_ILi2ELi4ELi3EEES15_NSS_INS5_IJS16_S1M_EEENS5_IJS1M_SC_EEEEEEENS4_39AutoVectorizingCopyWithAssumedAlignmentILi128EEENS4_14SM90_TMA_STOREES24_S26_S26_EEEvvEEEEvNT_6ParamsE --------------------------
	.section	.nv.info._ZN7cutlass13device_kernelINS_4gemm6kernel13GemmUniversalIN4cute5tupleIJiiiiEEENS1_10collective13CollectiveMmaINS1_35MainloopSm100TmaUmmaWarpSpecializedILi10ELi2ELi4ENS5_IJNS4_1CILi4EEENSA_ILi1EEESC_EEEEENS5_IJNSA_ILi256EEENSA_ILi64EEESG_EEENS_10bfloat16_tENS5_IJlSC_lEEESI_SJ_NS4_8TiledMMAINS4_8MMA_AtomIJNS4_26SM100_MMA_F16BF16_2x1SM_SSISI_SI_fLi256ELi64ELNS4_4UMMA5MajorE0ELSO_0ELNSN_7ScaleInE0ELSP_0EEEEEENS4_6LayoutINS5_IJSC_SC_SC_EEENS5_IJNSA_ILi0EEESU_SU_EEEEENS5_IJNS4_10UnderscoreESX_SX_EEEEENS4_18SM100_TMA_2SM_LOADENS4_14ComposedLayoutINS4_7SwizzleILi3ELi4ELi3EEENS4_18smem_ptr_flag_bitsILi16EEENSS_INS5_IJNSA_ILi8EEESG_EEENS5_IJSG_SC_EEEEEEEvNS4_8identityENS4_28SM100_TMA_2SM_LOAD_MULTICASTES1A_vS1B_EENS_8epilogue10collective18CollectiveEpilogueINS1E_23Sm100TmaWarpSpecializedILi3ELi2ELi32ELb1ELb0EEEJNS5_IJNSA_ILi128EEESG_SG_EEENS5_IJNSS_IS1J_SC_EENSS_INSA_ILi32EEESC_EEEEESI_SJ_SI_SJ_NS1E_6fusion15FusionCallbacksIS1I_NS1P_17LinearCombinationISI_fSI_fLNS_15FloatRoundStyleE2EEES1K_S1O_JEEENS4_5SM1004TMEM4LOAD26SM100_TMEM_LOAD_32dp32b32xENS4_13SM90_TMA_LOADENS11_INS12_ILi2ELi4ELi3EEES15_NSS_INS5_IJS16_S1M_EEENS5_IJS1M_SC_EEEEEEENS4_39AutoVectorizingCopyWithAssumedAlignmentILi128EEENS4_14SM90_TMA_STOREES24_S26_S26_EEEvvEEEEvNT_6ParamsE,"",@"SHT_CUDA_INFO"
	.sectionflags	@""
	.align	4


	//----- nvinfo : EIATTR_CUDA_API_VERSION
	.align		4
        /*0000*/ 	.byte	0x04, 0x37
        /*0002*/ 	.short	(.L_31 - .L_30)
.L_30:
        /*0004*/ 	.word	0x00000082


	//----- nvinfo : EIATTR_KPARAM_INFO
	.align		4
.L_31:
        /*0008*/ 	.byte	0x04, 0x17
        /*000a*/ 	.short	(.L_33 - .L_32)
.L_32:
        /*000c*/ 	.word	0x00000000
        /*0010*/ 	.short	0x0000
        /*0012*/ 	.short	0x0000
        /*0014*/ 	.byte	0x00, 0xf0, 0x01, 0x20


	//----- nvinfo : EIATTR_AT_ENTRY_FRAGMENTS
	.align		4
.L_33:
        /*0018*/ 	.byte	0x04, 0x4f
        /*001a*/ 	.short	(.L_35 - .L_34)


	//   ....[0]....
.L_34:
        /*001c*/ 	.word	0x00000007


	//----- nvinfo : EIATTR_RESERVED_SMEM_USED
	.align		4
.L_35:
        /*0020*/ 	.byte	0x01, 0x41
	.zero		2


	//----- nvinfo : EIATTR_SPARSE_MMA_MASK
	.align		4
        /*0024*/ 	.byte	0x03, 0x50
        /*0026*/ 	.short	0x0000


	//----- nvinfo : EIATTR_TCGEN05_2CTA_USED
	.align		4
        /*0028*/ 	.byte	0x01, 0x52
	.zero		2


	//----- nvinfo : EIATTR_MAXREG_COUNT
	.align		4
        /*002c*/ 	.byte	0x03, 0x1b
        /*002e*/ 	.short	0x00ff


	//----- nvinfo : EIATTR_NUM_BARRIERS
	.align		4
        /*0030*/ 	.byte	0x02, 0x4c
        /*0032*/ 	.byte	0x07
	.zero		1


	//----- nvinfo : EIATTR_EXTERNS
	.align		4
        /*0034*/ 	.byte	0x04, 0x0f
        /*0036*/ 	.short	(.L_37 - .L_36)


	//   ....[0]....
	.align		4
.L_36:
        /*0038*/ 	.word	index@(__assertfail)


	//----- nvinfo : EIATTR_MERCURY_ISA_VERSION
	.align		4
.L_37:
        /*003c*/ 	.byte	0x03, 0x5f
        /*003e*/ 	.short	0x0101


	//----- nvinfo : EIATTR_INT_WARP_WIDE_INSTR_OFFSETS
	.align		4
        /*0040*/ 	.byte	0x04, 0x31
        /*0042*/ 	.short	(.L_39 - .L_38)


	//   ....[0]....
.L_38:
        /*0044*/ 	.word	0x00000eb0


	//   ....[1]....
        /*0048*/ 	.word	0x00000f60


	//   ....[2]....
        /*004c*/ 	.word	0x000047c0


	//   ....[3]....
        /*0050*/ 	.word	0x000047e0


	//   ....[4]....
        /*0054*/ 	.word	0x00004810


	//   ....[5]....
        /*0058*/ 	.word	0x000053a0


	//   ....[6]....
        /*005c*/ 	.word	0x000054c0


	//   ....[7]....
        /*0060*/ 	.word	0x00005620


	//   ....[8]....
        /*0064*/ 	.word	0x00005740


	//----- nvinfo : EIATTR_COOP_GROUP_MASK_REGIDS
	.align		4
.L_39:
        /*0068*/ 	.byte	0x04, 0x29
        /*006a*/ 	.short	(.L_41 - .L_40)


	//   ....[0]....
.L_40:
        /*006c*/ 	.word	0xffffffff


	//   ....[1]....
        /*0070*/ 	.word	0xffffffff


	//   ....[2]....
        /*0074*/ 	.word	0xffffffff


	//   ....[3]....
        /*0078*/ 	.word	0xffffffff


	//   ....[4]....
        /*007c*/ 	.word	0xffffffff


	//   ....[5]....
        /*0080*/ 	.word	0xffffffff


	//   ....[6]....
        /*0084*/ 	.word	0xffffffff


	//   ....[7]....
        /*0088*/ 	.word	0xffffffff


	//   ....[8]....
        /*008c*/ 	.word	0xffffffff


	//   ....[9]....
        /*0090*/ 	.word	0xffffffff


	//   ....[10]....
        /*0094*/ 	.word	0xffffffff


	//   ....[11]....
        /*0098*/ 	.word	0xffffffff


	//   ....[12]....
        /*009c*/ 	.word	0xffffffff


	//   ....[13]....
        /*00a0*/ 	.word	0xffffffff


	//----- nvinfo : EIATTR_COOP_GROUP_INSTR_OFFSETS
	.align		4
.L_41:
        /*00a4*/ 	.byte	0x04, 0x28
        /*00a6*/ 	.short	(.L_43 - .L_42)


	//   ....[0]....
.L_42:
        /*00a8*/ 	.word	0x000000b0


	//   ....[1]....
        /*00ac*/ 	.word	0x00000520


	//   ....[2]....
        /*00b0*/ 	.word	0x000007e0


	//   ....[3]....
        /*00b4*/ 	.word	0x00000960


	//   ....[4]....
        /*00b8*/ 	.word	0x00000a60


	//   ....[5]....
        /*00bc*/ 	.word	0x00000bd0


	//   ....[6]....
        /*00c0*/ 	.word	0x00000d70


	//   ....[7]....
        /*00c4*/ 	.word	0x00000fd0


	//   ....[8]....
        /*00c8*/ 	.word	0x00002350


	//   ....[9]....
        /*00cc*/ 	.word	0x000035a0


	//   ....[10]....
        /*00d0*/ 	.word	0x00003a70


	//   ....[11]....
        /*00d4*/ 	.word	0x00003aa0


	//   ....[12]....
        /*00d8*/ 	.word	0x000046c0


	//   ....[13]....
        /*00dc*/ 	.word	0x000048d0


	//----- nvinfo : EIATTR_VRC_CTA_INIT_COUNT
	.align		4
.L_43:
        /*00e0*/ 	.byte	0x02, 0x4a
        /*00e2*/ 	.byte	0x80
	.zero		1


	//----- nvinfo : EIATTR_SYSCALL_OFFSETS
	.align		4
        /*00e4*/ 	.byte	0x04, 0x46
        /*00e6*/ 	.short	(.L_45 - .L_44)


	//   ....[0]....
.L_44:
        /*00e8*/ 	.word	0x00006430


	//   ....[1]....
        /*00ec*/ 	.word	0x00006520


	//   ....[2]....
        /*00f0*/ 	.word	0x00006dc0


	//   ....[3]....
        /*00f4*/ 	.word	0x00007a90


	//----- nvinfo : EIATTR_MBARRIER_INSTR_OFFSETS
	.align		4
.L_45:
        /*00f8*/ 	.byte	0x04, 0x39
        /*00fa*/ 	.short	(.L_47 - .L_46)


	//   ....[0]....
.L_46:
        /*00fc*/ 	.word	0x00000680
        /*0100*/ 	.word	0x000000ff
        /*0104*/ 	.word	0x00000000
        /*0108*/ 	.short	0x0100
        /*010a*/ 	.byte	0x04
	.zero		1


	//   ....[1]....
        /*010c*/ 	.word	0x00000690
        /*0110*/ 	.word	0x000000ff
        /*0114*/ 	.word	0x00000050
        /*0118*/ 	.short	0x0100
        /*011a*/ 	.byte	0x04
	.zero		1


	//   ....[2]....
        /*011c*/ 	.word	0x000006a0
        /*0120*/ 	.word	0x000000ff
        /*0124*/ 	.word	0x00000008
        /*0128*/ 	.short	0x0100
        /*012a*/ 	.byte	0x04
	.zero		1


	//   ....[3]....
        /*012c*/ 	.word	0x000006b0
        /*0130*/ 	.word	0x000000ff
        /*0134*/ 	.word	0x00000058
        /*0138*/ 	.short	0x0100
        /*013a*/ 	.byte	0x04
	.zero		1


	//   ....[4]....
        /*013c*/ 	.word	0x000006c0
        /*0140*/ 	.word	0x000000ff
        /*0144*/ 	.word	0x00000010
        /*0148*/ 	.short	0x0100
        /*014a*/ 	.byte	0x04
	.zero		1


	//   ....[5]....
        /*014c*/ 	.word	0x000006d0
        /*0150*/ 	.word	0x000000ff
        /*0154*/ 	.word	0x00000060
        /*0158*/ 	.short	0x0100
        /*015a*/ 	.byte	0x04
	.zero		1


	//   ....[6]....
        /*015c*/ 	.word	0x000006e0
        /*0160*/ 	.word	0x000000ff
        /*0164*/ 	.word	0x00000018
        /*0168*/ 	.short	0x0100
        /*016a*/ 	.byte	0x04
	.zero		1


	//   ....[7]....
        /*016c*/ 	.word	0x000006f0
        /*0170*/ 	.word	0x000000ff
        /*0174*/ 	.word	0x00000068
        /*0178*/ 	.short	0x0100
        /*017a*/ 	.byte	0x04
	.zero		1


	//   ....[8]....
        /*017c*/ 	.word	0x00000700
        /*0180*/ 	.word	0x000000ff
        /*0184*/ 	.word	0x00000020
        /*0188*/ 	.short	0x0100
        /*018a*/ 	.byte	0x04
	.zero		1


	//   ....[9]....
        /*018c*/ 	.word	0x00000710
        /*0190*/ 	.word	0x000000ff
        /*0194*/ 	.word	0x00000070
        /*0198*/ 	.short	0x0100
        /*019a*/ 	.byte	0x04
	.zero		1


	//   ....[10]....
        /*019c*/ 	.word	0x00000720
        /*01a0*/ 	.word	0x000000ff
        /*01a4*/ 	.word	0x00000028
        /*01a8*/ 	.short	0x0100
        /*01aa*/ 	.byte	0x04
	.zero		1


	//   ....[11]....
        /*01ac*/ 	.word	0x00000730
        /*01b0*/ 	.word	0x000000ff
        /*01b4*/ 	.word	0x00000078
        /*01b8*/ 	.short	0x0100
        /*01ba*/ 	.byte	0x04
	.zero		1


	//   ....[12]....
        /*01bc*/ 	.word	0x00000740
        /*01c0*/ 	.word	0x000000ff
        /*01c4*/ 	.word	0x00000030
        /*01c8*/ 	.short	0x0100
        /*01ca*/ 	.byte	0x04
	.zero		1


	//   ....[13]....
        /*01cc*/ 	.word	0x00000750
        /*01d0*/ 	.word	0x000000ff
        /*01d4*/ 	.word	0x00000080
        /*01d8*/ 	.short	0x0100
        /*01da*/ 	.byte	0x04
	.zero		1


	//   ....[14]....
        /*01dc*/ 	.word	0x00000760
        /*01e0*/ 	.word	0x000000ff
        /*01e4*/ 	.word	0x00000038
        /*01e8*/ 	.short	0x0100
        /*01ea*/ 	.byte	0x04
	.zero		1


	//   ....[15]....
        /*01ec*/ 	.word	0x00000770
        /*01f0*/ 	.word	0x000000ff
        /*01f4*/ 	.word	0x00000088
        /*01f8*/ 	.short	0x0100
        /*01fa*/ 	.byte	0x04
	.zero		1


	//   ....[16]....
        /*01fc*/ 	.word	0x00000780
        /*0200*/ 	.word	0x000000ff
        /*0204*/ 	.word	0x00000040
        /*0208*/ 	.short	0x0100
        /*020a*/ 	.byte	0x04
	.zero		1


	//   ....[17]....
        /*020c*/ 	.word	0x00000790
        /*0210*/ 	.word	0x000000ff
        /*0214*/ 	.word	0x00000090
        /*0218*/ 	.short	0x0100
        /*021a*/ 	.byte	0x04
	.zero		1


	//   ....[18]....
        /*021c*/ 	.word	0x000007a0
        /*0220*/ 	.word	0x000000ff
        /*0224*/ 	.word	0x00000048
        /*0228*/ 	.short	0x0100
        /*022a*/ 	.byte	0x04
	.zero		1


	//   ....[19]....
        /*022c*/ 	.word	0x000007b0
        /*0230*/ 	.word	0x000000ff
        /*0234*/ 	.word	0x00000098
        /*0238*/ 	.short	0x0100
        /*023a*/ 	.byte	0x04
	.zero		1


	//   ....[20]....
        /*023c*/ 	.word	0x000008f0
        /*0240*/ 	.word	0x000000ff
        /*0244*/ 	.word	0x000000a0
        /*0248*/ 	.short	0x0100
        /*024a*/ 	.byte	0x04
	.zero		1


	//   ....[21]....
        /*024c*/ 	.word	0x00000900
        /*0250*/ 	.word	0x000000ff
        /*0254*/ 	.word	0x000000b8
        /*0258*/ 	.short	0x0100
        /*025a*/ 	.byte	0x04
	.zero		1


	//   ....[22]....
        /*025c*/ 	.word	0x00000910
        /*0260*/ 	.word	0x000000ff
        /*0264*/ 	.word	0x000000a8
        /*0268*/ 	.short	0x0100
        /*026a*/ 	.byte	0x04
	.zero		1


	//   ....[23]....
        /*026c*/ 	.word	0x00000920
        /*0270*/ 	.word	0x000000ff
        /*0274*/ 	.word	0x000000c0
        /*0278*/ 	.short	0x0100
        /*027a*/ 	.byte	0x04
	.zero		1


	//   ....[24]....
        /*027c*/ 	.word	0x00000930
        /*0280*/ 	.word	0x000000ff
        /*0284*/ 	.word	0x000000b0
        /*0288*/ 	.short	0x0100
        /*028a*/ 	.byte	0x04
	.zero		1


	//   ....[25]....
        /*028c*/ 	.word	0x00000940
        /*0290*/ 	.word	0x000000ff
        /*0294*/ 	.word	0x000000c8
        /*0298*/ 	.short	0x0100
        /*029a*/ 	.byte	0x04
	.zero		1


	//   ....[26]....
        /*029c*/ 	.word	0x00000a30
        /*02a0*/ 	.word	0x000000ff
        /*02a4*/ 	.word	0x000000d0
        /*02a8*/ 	.short	0x0100
        /*02aa*/ 	.byte	0x06
	.zero		1


	//   ....[27]....
        /*02ac*/ 	.word	0x00000a40
        /*02b0*/ 	.word	0x000000ff
        /*02b4*/ 	.word	0x000000d8
        /*02b8*/ 	.short	0x0100
        /*02ba*/ 	.byte	0x06
	.zero		1


	//   ....[28]....
        /*02bc*/ 	.word	0x00000b80
        /*02c0*/ 	.word	0x000000ff
        /*02c4*/ 	.word	0x000000e0
        /*02c8*/ 	.short	0x0100
        /*02ca*/ 	.byte	0x06
	.zero		1


	//   ....[29]....
        /*02cc*/ 	.word	0x00000b90
        /*02d0*/ 	.word	0x000000ff
        /*02d4*/ 	.word	0x000000f0
        /*02d8*/ 	.short	0x0100
        /*02da*/ 	.byte	0x06
	.zero		1


	//   ....[30]....
        /*02dc*/ 	.word	0x00000ba0
        /*02e0*/ 	.word	0x000000ff
        /*02e4*/ 	.word	0x000000e8
        /*02e8*/ 	.short	0x0100
        /*02ea*/ 	.byte	0x06
	.zero		1


	//   ....[31]....
        /*02ec*/ 	.word	0x00000bb0
        /*02f0*/ 	.word	0x000000ff
        /*02f4*/ 	.word	0x000000f8
        /*02f8*/ 	.short	0x0100
        /*02fa*/ 	.byte	0x06
	.zero		1


	//   ....[32]....
        /*02fc*/ 	.word	0x00000ce0
        /*0300*/ 	.word	0x000000ff
        /*0304*/ 	.word	0x00000100
        /*0308*/ 	.short	0x0100
        /*030a*/ 	.byte	0x04
	.zero		1


	//   ....[33]....
        /*030c*/ 	.word	0x00000cf0
        /*0310*/ 	.word	0x000000ff
        /*0314*/ 	.word	0x00000120
        /*0318*/ 	.short	0x0100
        /*031a*/ 	.byte	0x04
	.zero		1


	//   ....[34]....
        /*031c*/ 	.word	0x00000d00
        /*0320*/ 	.word	0x000000ff
        /*0324*/ 	.word	0x00000108
        /*0328*/ 	.short	0x0100
        /*032a*/ 	.byte	0x04
	.zero		1


	//   ....[35]....
        /*032c*/ 	.word	0x00000d10
        /*0330*/ 	.word	0x000000ff
        /*0334*/ 	.word	0x00000128
        /*0338*/ 	.short	0x0100
        /*033a*/ 	.byte	0x04
	.zero		1


	//   ....[36]....
        /*033c*/ 	.word	0x00000d20
        /*0340*/ 	.word	0x000000ff
        /*0344*/ 	.word	0x00000110
        /*0348*/ 	.short	0x0100
        /*034a*/ 	.byte	0x04
	.zero		1


	//   ....[37]....
        /*034c*/ 	.word	0x00000d30
        /*0350*/ 	.word	0x000000ff
        /*0354*/ 	.word	0x00000130
        /*0358*/ 	.short	0x0100
        /*035a*/ 	.byte	0x04
	.zero		1


	//   ....[38]....
        /*035c*/ 	.word	0x00000d40
        /*0360*/ 	.word	0x000000ff
        /*0364*/ 	.word	0x00000118
        /*0368*/ 	.short	0x0100
        /*036a*/ 	.byte	0x04
	.zero		1


	//   ....[39]....
        /*036c*/ 	.word	0x00000d50
        /*0370*/ 	.word	0x000000ff
        /*0374*/ 	.word	0x00000138
        /*0378*/ 	.short	0x0100
        /*037a*/ 	.byte	0x04
	.zero		1


	//   ....[40]....
        /*037c*/ 	.word	0x00000e50
        /*0380*/ 	.word	0x000000ff
        /*0384*/ 	.word	0x00000140
        /*0388*/ 	.short	0x0100
        /*038a*/ 	.byte	0x04
	.zero		1


	//   ....[41]....
        /*038c*/ 	.word	0x00000e60
        /*0390*/ 	.word	0x000000ff
        /*0394*/ 	.word	0x00000150
        /*0398*/ 	.short	0x0100
        /*039a*/ 	.byte	0x04
	.zero		1


	//   ....[42]....
        /*039c*/ 	.word	0x00000e70
        /*03a0*/ 	.word	0x000000ff
        /*03a4*/ 	.word	0x00000148
        /*03a8*/ 	.short	0x0100
        /*03aa*/ 	.byte	0x04
	.zero		1


	//   ....[43]....
        /*03ac*/ 	.word	0x00000e80
        /*03b0*/ 	.word	0x000000ff
        /*03b4*/ 	.word	0x00000158
        /*03b8*/ 	.short	0x0100
        /*03ba*/ 	.byte	0x04
	.zero		1


	//   ....[44]....
        /*03bc*/ 	.word	0x00000f80
        /*03c0*/ 	.word	0x000000ff
        /*03c4*/ 	.word	0x00000160
        /*03c8*/ 	.short	0x0100
        /*03ca*/ 	.byte	0x06
	.zero		1


	//   ....[45]....
        /*03cc*/ 	.word	0x00001b90
        /*03d0*/ 	.word	0x00000000
        /*03d4*/ 	.word	0x00000150
        /*03d8*/ 	.short	0x010a
        /*03da*/ 	.byte	0xff
	.zero		1


	//   ....[46]....
        /*03dc*/ 	.word	0x00001bb0
        /*03e0*/ 	.word	0x00000000
        /*03e4*/ 	.word	0x00000140
        /*03e8*/ 	.short	0x0101
        /*03ea*/ 	.byte	0xff
	.zero		1


	//   ....[47]....
        /*03ec*/ 	.word	0x00001c60
        /*03f0*/ 	.word	0x000000ff
        /*03f4*/ 	.word	0x00000050
        /*03f8*/ 	.short	0x010a
        /*03fa*/ 	.byte	0x04
	.zero		1


	//   ....[48]....
        /*03fc*/ 	.word	0x00001d30
        /*0400*/ 	.word	0x000000ff
        /*0404*/ 	.word	0x00000050
        /*0408*/ 	.short	0x010a
        /*040a*/ 	.byte	0x21
	.zero		1


	//   ....[49]....
        /*040c*/ 	.word	0x00001ee0
        /*0410*/ 	.word	0x000000ff
        /*0414*/ 	.word	0x00000050
        /*0418*/ 	.short	0x010a
        /*041a*/ 	.byte	0x05
	.zero		1


	//   ....[50]....
        /*041c*/ 	.word	0x00002000
        /*0420*/ 	.word	0x000000ff
        /*0424*/ 	.word	0x000000d8
        /*0428*/ 	.short	0x0101
        /*042a*/ 	.byte	0x0d
	.zero		1


	//   ....[51]....
        /*042c*/ 	.word	0x00002020
        /*0430*/ 	.word	0x000000ff
        /*0434*/ 	.word	0x00000050
        /*0438*/ 	.short	0x010a
        /*043a*/ 	.byte	0x04
	.zero		1


	//   ....[52]....
        /*043c*/ 	.word	0x000020a0
        /*0440*/ 	.word	0x000000ff
        /*0444*/ 	.word	0x00000050
        /*0448*/ 	.short	0x010a
        /*044a*/ 	.byte	0x09
	.zero		1


	//   ....[53]....
        /*044c*/ 	.word	0x00002270
        /*0450*/ 	.word	0x000000ff
        /*0454*/ 	.word	0x00000050
        /*0458*/ 	.short	0x010a
        /*045a*/ 	.byte	0x05
	.zero		1


	//   ....[54]....
        /*045c*/ 	.word	0x00002380
        /*0460*/ 	.word	0x00000003
        /*0464*/ 	.word	0x000000e0
        /*0468*/ 	.short	0x010a
        /*046a*/ 	.byte	0xff
	.zero		1


	//   ....[55]....
        /*046c*/ 	.word	0x000024d0
        /*0470*/ 	.word	0x00000000
        /*0474*/ 	.word	0x00000000
        /*0478*/ 	.short	0x0101
        /*047a*/ 	.byte	0xff
	.zero		1


	//   ....[56]....
        /*047c*/ 	.word	0x00002a90
        /*0480*/ 	.word	0x000000ff
        /*0484*/ 	.word	0x00000000
        /*0488*/ 	.short	0x010a
        /*048a*/ 	.byte	0x04
	.zero		1


	//   ....[57]....
        /*048c*/ 	.word	0x00002b20
        /*0490*/ 	.word	0x000000ff
        /*0494*/ 	.word	0x00000000
        /*0498*/ 	.short	0x010a
        /*049a*/ 	.byte	0x05
	.zero		1


	//   ....[58]....
        /*049c*/ 	.word	0x00002bb0
        /*04a0*/ 	.word	0x000000ff
        /*04a4*/ 	.word	0x00000000
        /*04a8*/ 	.short	0x010a
        /*04aa*/ 	.byte	0x05
	.zero		1


	//   ....[59]....
        /*04ac*/ 	.word	0x00002c40
        /*04b0*/ 	.word	0x000000ff
        /*04b4*/ 	.word	0x00000000
        /*04b8*/ 	.short	0x010a
        /*04ba*/ 	.byte	0x05
	.zero		1


	//   ....[60]....
        /*04bc*/ 	.word	0x00002cd0
        /*04c0*/ 	.word	0x000000ff
        /*04c4*/ 	.word	0x00000000
        /*04c8*/ 	.short	0x010a
        /*04ca*/ 	.byte	0x05
	.zero		1


	//   ....[61]....
        /*04cc*/ 	.word	0x00002d60
        /*04d0*/ 	.word	0x000000ff
        /*04d4*/ 	.word	0x00000000
        /*04d8*/ 	.short	0x010a
        /*04da*/ 	.byte	0x05
	.zero		1


	//   ....[62]....
        /*04dc*/ 	.word	0x00002df0
        /*04e0*/ 	.word	0x000000ff
        /*04e4*/ 	.word	0x00000000
        /*04e8*/ 	.short	0x010a
        /*04ea*/ 	.byte	0x05
	.zero		1


	//   ....[63]....
        /*04ec*/ 	.word	0x00002e80
        /*04f0*/ 	.word	0x000000ff
        /*04f4*/ 	.word	0x00000000
        /*04f8*/ 	.short	0x010a
        /*04fa*/ 	.byte	0x05
	.zero		1


	//   ....[64]....
        /*04fc*/ 	.word	0x00002f10
        /*0500*/ 	.word	0x000000ff
        /*0504*/ 	.word	0x00000000
        /*0508*/ 	.short	0x010a
        /*050a*/ 	.byte	0x05
	.zero		1


	//   ....[65]....
        /*050c*/ 	.word	0x00002fb0
        /*0510*/ 	.word	0x00000000
        /*0514*/ 	.word	0x00000000
        /*0518*/ 	.short	0x010a
        /*051a*/ 	.byte	0xff
	.zero		1


	//   ....[66]....
        /*051c*/ 	.word	0x000030f0
        /*0520*/ 	.word	0x00000000
        /*0524*/ 	.word	0x00000140
        /*0528*/ 	.short	0x010a
        /*052a*/ 	.byte	0xff
	.zero		1


	//   ....[67]....
        /*052c*/ 	.word	0x00003160
        /*0530*/ 	.word	0x00000004
        /*0534*/ 	.word	0x00000000
        /*0538*/ 	.short	0x0101
        /*053a*/ 	.byte	0xff
	.zero		1


	//   ....[68]....
        /*053c*/ 	.word	0x00003180
        /*0540*/ 	.word	0x000000ff
        /*0544*/ 	.word	0x000000f0
        /*0548*/ 	.short	0x010a
        /*054a*/ 	.byte	0x04
	.zero		1


	//   ....[69]....
        /*054c*/ 	.word	0x000032a0
        /*0550*/ 	.word	0x00000000
        /*0554*/ 	.word	0x000000e0
        /*0558*/ 	.short	0x010a
        /*055a*/ 	.byte	0xff
	.zero		1


	//   ....[70]....
        /*055c*/ 	.word	0x000033a0
        /*0560*/ 	.word	0x00000000
        /*0564*/ 	.word	0x00000000
        /*0568*/ 	.short	0x0101
        /*056a*/ 	.byte	0xff
	.zero		1


	//   ....[71]....
        /*056c*/ 	.word	0x00003430
        /*0570*/ 	.word	0x000000ff
        /*0574*/ 	.word	0x000000f0
        /*0578*/ 	.short	0x0106
        /*057a*/ 	.byte	0x04
	.zero		1


	//   ....[72]....
        /*057c*/ 	.word	0x00003450
        /*0580*/ 	.word	0x000000ff
        /*0584*/ 	.word	0x000000f0
        /*0588*/ 	.short	0x010a
        /*058a*/ 	.byte	0x04
	.zero		1


	//   ....[73]....
        /*058c*/ 	.word	0x000034e0
        /*0590*/ 	.word	0x000000ff
        /*0594*/ 	.word	0x000000f0
        /*0598*/ 	.short	0x0106
        /*059a*/ 	.byte	0x07
	.zero		1


	//   ....[74]....
        /*059c*/ 	.word	0x00003520
        /*05a0*/ 	.word	0x00000000
        /*05a4*/ 	.word	0x000000f0
        /*05a8*/ 	.short	0x010a
        /*05aa*/ 	.byte	0xff
	.zero		1


	//   ....[75]....
        /*05ac*/ 	.word	0x00003770
        /*05b0*/ 	.word	0x000000ff
        /*05b4*/ 	.word	0x00000008
        /*05b8*/ 	.short	0x010a
        /*05ba*/ 	.byte	0x05
	.zero		1


	//   ....[76]....
        /*05bc*/ 	.word	0x00003790
        /*05c0*/ 	.word	0x000000ff
        /*05c4*/ 	.word	0x00000008
        /*05c8*/ 	.short	0x010a
        /*05ca*/ 	.byte	0x05
	.zero		1


	//   ....[77]....
        /*05cc*/ 	.word	0x00003920
        /*05d0*/ 	.word	0x000000ff
        /*05d4*/ 	.word	0x00000008
        /*05d8*/ 	.short	0x010a
        /*05da*/ 	.byte	0x05
	.zero		1


	//   ....[78]....
        /*05dc*/ 	.word	0x00003940
        /*05e0*/ 	.word	0x000000ff
        /*05e4*/ 	.word	0x00000008
        /*05e8*/ 	.short	0x010a
        /*05ea*/ 	.byte	0x05
	.zero		1


	//   ....[79]....
        /*05ec*/ 	.word	0x00003a00
        /*05f0*/ 	.word	0x000000ff
        /*05f4*/ 	.word	0x00000000
        /*05f8*/ 	.short	0x0101
        /*05fa*/ 	.byte	0x04
	.zero		1


	//   ....[80]....
        /*05fc*/ 	.word	0x00003d40
        /*0600*/ 	.word	0x00000000
        /*0604*/ 	.word	0x000000e0
        /*0608*/ 	.short	0x010a
        /*060a*/ 	.byte	0xff
	.zero		1


	//   ....[81]....
        /*060c*/ 	.word	0x00003e00
        /*0610*/ 	.word	0x00000000
        /*0614*/ 	.word	0x00000000
        /*0618*/ 	.short	0x0101
        /*061a*/ 	.byte	0xff
	.zero		1


	//   ....[82]....
        /*061c*/ 	.word	0x00003ec0
        /*0620*/ 	.word	0x000000ff
        /*0624*/ 	.word	0x00000000
        /*0628*/ 	.short	0x010a
        /*062a*/ 	.byte	0x04
	.zero		1


	//   ....[83]....
        /*062c*/ 	.word	0x00003ed0
        /*0630*/ 	.word	0x000000ff
        /*0634*/ 	.word	0x00000120
        /*0638*/ 	.short	0x010a
        /*063a*/ 	.byte	0x1f
	.zero		1


	//   ....[84]....
        /*063c*/ 	.word	0x00003f80
        /*0640*/ 	.word	0x000000ff
        /*0644*/ 	.word	0x00000000
        /*0648*/ 	.short	0x010a
        /*064a*/ 	.byte	0x05
	.zero		1


	//   ....[85]....
        /*064c*/ 	.word	0x000040b0
        /*0650*/ 	.word	0x000000ff
        /*0654*/ 	.word	0x00000000
        /*0658*/ 	.short	0x010a
        /*065a*/ 	.byte	0x04
	.zero		1


	//   ....[86]....
        /*065c*/ 	.word	0x000043b0
        /*0660*/ 	.word	0x000000ff
        /*0664*/ 	.word	0x00000000
        /*0668*/ 	.short	0x010a
        /*066a*/ 	.byte	0x04
	.zero		1


	//   ....[87]....
        /*066c*/ 	.word	0x00004440
        /*0670*/ 	.word	0x000000ff
        /*0674*/ 	.word	0x00000000
        /*0678*/ 	.short	0x010a
        /*067a*/ 	.byte	0x05
	.zero		1


	//   ....[88]....
        /*067c*/ 	.word	0x000044d0
        /*0680*/ 	.word	0x000000ff
        /*0684*/ 	.word	0x00000000
        /*0688*/ 	.short	0x010a
        /*068a*/ 	.byte	0x05
	.zero		1


	//   ....[89]....
        /*068c*/ 	.word	0x00004570
        /*0690*/ 	.word	0x00000000
        /*0694*/ 	.word	0x00000000
        /*0698*/ 	.short	0x010a
        /*069a*/ 	.byte	0xff
	.zero		1


	//   ....[90]....
        /*069c*/ 	.word	0x000045b0
        /*06a0*/ 	.word	0x00000000
        /*06a4*/ 	.word	0x00000000
        /*06a8*/ 	.short	0x010a
        /*06aa*/ 	.byte	0xff
	.zero		1


	//   ....[91]....
        /*06ac*/ 	.word	0x00004620
        /*06b0*/ 	.word	0x000000ff
        /*06b4*/ 	.word	0x00000000
        /*06b8*/ 	.short	0x0101
        /*06ba*/ 	.byte	0x04
	.zero		1


	//   ....[92]....
        /*06bc*/ 	.word	0x00004660
        /*06c0*/ 	.word	0x000000ff
        /*06c4*/ 	.word	0x00000160
        /*06c8*/ 	.short	0x010a
        /*06ca*/ 	.byte	0x1a
	.zero		1


	//   ....[93]....
        /*06cc*/ 	.word	0x000046b0
        /*06d0*/ 	.word	0x000000ff
        /*06d4*/ 	.word	0x00000000
        /*06d8*/ 	.short	0x0101
        /*06da*/ 	.byte	0x04
	.zero		1


	//   ....[94]....
        /*06dc*/ 	.word	0x00004b60
        /*06e0*/ 	.word	0x00000008
        /*06e4*/ 	.word	0x000000e0
        /*06e8*/ 	.short	0x010a
        /*06ea*/ 	.byte	0xff
	.zero		1


	//   ....[95]....
        /*06ec*/ 	.word	0x00004cd0
        /*06f0*/ 	.word	0x00000000
        /*06f4*/ 	.word	0x00000000
        /*06f8*/ 	.short	0x0101
        /*06fa*/ 	.byte	0xff
	.zero		1


	//   ....[96]....
        /*06fc*/ 	.word	0x000051a0
        /*0700*/ 	.word	0x000000ff
        /*0704*/ 	.word	0x000000d8
        /*0708*/ 	.short	0x010a
        /*070a*/ 	.byte	0x18
	.zero		1


	//   ....[97]....
        /*070c*/ 	.word	0x00005370
        /*0710*/ 	.word	0x000000ff
        /*0714*/ 	.word	0x000000b8
        /*0718*/ 	.short	0x010a
        /*071a*/ 	.byte	0x04
	.zero		1


	//   ....[98]....
        /*071c*/ 	.word	0x00005560
        /*0720*/ 	.word	0x000000ff
        /*0724*/ 	.word	0x000000a0
        /*0728*/ 	.short	0x010b
        /*072a*/ 	.byte	0x04
	.zero		1


	//   ....[99]....
        /*072c*/ 	.word	0x00005570
        /*0730*/ 	.word	0x000000ff
        /*0734*/ 	.word	0x00000000
        /*0738*/ 	.short	0x0101
        /*073a*/ 	.byte	0x07
	.zero		1


	//   ....[100]....
        /*073c*/ 	.word	0x00005580
        /*0740*/ 	.word	0x000000ff
        /*0744*/ 	.word	0x000000b8
        /*0748*/ 	.short	0x010a
        /*074a*/ 	.byte	0x05
	.zero		1


	//   ....[101]....
        /*074c*/ 	.word	0x000057e0
        /*0750*/ 	.word	0x000000ff
        /*0754*/ 	.word	0x000000a0
        /*0758*/ 	.short	0x010b
        /*075a*/ 	.byte	0x05
	.zero		1


	//   ....[102]....
        /*075c*/ 	.word	0x000057f0
        /*0760*/ 	.word	0x000000ff
        /*0764*/ 	.word	0x00000000
        /*0768*/ 	.short	0x0101
        /*076a*/ 	.byte	0x04
	.zero		1


	//   ....[103]....
        /*076c*/ 	.word	0x00005840
        /*0770*/ 	.word	0x000000ff
        /*0774*/ 	.word	0x00000000
        /*0778*/ 	.short	0x010a
        /*077a*/ 	.byte	0x04
	.zero		1


	//   ....[104]....
        /*077c*/ 	.word	0x000058d0
        /*0780*/ 	.word	0x000000ff
        /*0784*/ 	.word	0x00000000
        /*0788*/ 	.short	0x010a
        /*078a*/ 	.byte	0x05
	.zero		1


	//   ....[105]....
        /*078c*/ 	.word	0x00005970
        /*0790*/ 	.word	0x00000000
        /*0794*/ 	.word	0x00000000
        /*0798*/ 	.short	0x010a
        /*079a*/ 	.byte	0xff
	.zero		1


	//   ....[106]....
        /*079c*/ 	.word	0x00005cc0
        /*07a0*/ 	.word	0x00000003
        /*07a4*/ 	.word	0x000000e0
        /*07a8*/ 	.short	0x010a
        /*07aa*/ 	.byte	0xff
	.zero		1


	//   ....[107]....
        /*07ac*/ 	.word	0x00005e40
        /*07b0*/ 	.word	0x00000000
        /*07b4*/ 	.word	0x00000000
        /*07b8*/ 	.short	0x0101
        /*07ba*/ 	.byte	0xff
	.zero		1


	//   ....[108]....
        /*07bc*/ 	.word	0x00006a10
        /*07c0*/ 	.word	0x00000000
        /*07c4*/ 	.word	0x000000a0
        /*07c8*/ 	.short	0x010a
        /*07ca*/ 	.byte	0xff
	.zero		1


	//   ....[109]....
        /*07cc*/ 	.word	0x00006a80
        /*07d0*/ 	.word	0x00000059
        /*07d4*/ 	.word	0x00000100
        /*07d8*/ 	.short	0x010a
        /*07da*/ 	.byte	0xff
	.zero		1


	//   ....[110]....
        /*07dc*/ 	.word	0x00006b70
        /*07e0*/ 	.word	0x00000000
        /*07e4*/ 	.word	0x000000a0
        /*07e8*/ 	.short	0x010a
        /*07ea*/ 	.byte	0xff
	.zero		1


	//   ....[111]....
        /*07ec*/ 	.word	0x00006ca0
        /*07f0*/ 	.word	0x00000059
        /*07f4*/ 	.word	0x00000100
        /*07f8*/ 	.short	0x010a
        /*07fa*/ 	.byte	0xff
	.zero		1


	//   ....[112]....
        /*07fc*/ 	.word	0x000077d0
        /*0800*/ 	.word	0x00000000
        /*0804*/ 	.word	0x00000000
        /*0808*/ 	.short	0x0101
        /*080a*/ 	.byte	0xff
	.zero		1


	//   ....[113]....
        /*080c*/ 	.word	0x000077e0
        /*0810*/ 	.word	0x00000003
        /*0814*/ 	.word	0x000000a0
        /*0818*/ 	.short	0x010a
        /*081a*/ 	.byte	0xff
	.zero		1


	//   ....[114]....
        /*081c*/ 	.word	0x000078b0
        /*0820*/ 	.word	0x00000003
        /*0824*/ 	.word	0x000000a0
        /*0828*/ 	.short	0x010a
        /*082a*/ 	.byte	0xff
	.zero		1


	//   ....[115]....
        /*082c*/ 	.word	0x00007d30
        /*0830*/ 	.word	0x00000059
        /*0834*/ 	.word	0x00000000
        /*0838*/ 	.short	0x0101
        /*083a*/ 	.byte	0xff
	.zero		1


	//   ....[116]....
        /*083c*/ 	.word	0x00008550
        /*0840*/ 	.word	0x00000002
        /*0844*/ 	.word	0x00000000
        /*0848*/ 	.short	0x0101
        /*084a*/ 	.byte	0xff
	.zero		1


	//   ....[117]....
        /*084c*/ 	.word	0x00008810
        /*0850*/ 	.word	0x000000ff
        /*0854*/ 	.word	0x00000000
        /*0858*/ 	.short	0x0101
        /*085a*/ 	.byte	0x04
	.zero		1


	//   ....[118]....
        /*085c*/ 	.word	0x00008830
        /*0860*/ 	.word	0x00000000
        /*0864*/ 	.word	0x00000150
        /*0868*/ 	.short	0x010a
        /*086a*/ 	.byte	0xff
	.zero		1


	//   ....[119]....
        /*086c*/ 	.word	0x00008890
        /*0870*/ 	.word	0x00000000
        /*0874*/ 	.word	0x00000050
        /*0878*/ 	.short	0x010a
        /*087a*/ 	.byte	0xff
	.zero		1


	//   ....[120]....
        /*087c*/ 	.word	0x000088f0
        /*0880*/ 	.word	0x00000000
        /*0884*/ 	.word	0x00000050
        /*0888*/ 	.short	0x010a
        /*088a*/ 	.byte	0xff
	.zero		1


	//   ....[121]....
        /*088c*/ 	.word	0x00008940
        /*0890*/ 	.word	0x00000003
        /*0894*/ 	.word	0x000000e0
        /*0898*/ 	.short	0x010a
        /*089a*/ 	.byte	0xff
	.zero		1


	//   ....[122]....
        /*089c*/ 	.word	0x000089a0
        /*08a0*/ 	.word	0x00000000
        /*08a4*/ 	.word	0x00000000
        /*08a8*/ 	.short	0x010a
        /*08aa*/ 	.byte	0xff
	.zero		1


	//   ....[123]....
        /*08ac*/ 	.word	0x00008a00
        /*08b0*/ 	.word	0x00000000
        /*08b4*/ 	.word	0x00000000
        /*08b8*/ 	.short	0x010a
        /*08ba*/ 	.byte	0xff
	.zero		1


	//   ....[124]....
        /*08bc*/ 	.word	0x00008a60
        /*08c0*/ 	.word	0x00000000
        /*08c4*/ 	.word	0x00000000
        /*08c8*/ 	.short	0x010a
        /*08ca*/ 	.byte	0xff
	.zero		1


	//   ....[125]....
        /*08cc*/ 	.word	0x00008ac0
        /*08d0*/ 	.word	0x00000000
        /*08d4*/ 	.word	0x00000000
        /*08d8*/ 	.short	0x010a
        /*08da*/ 	.byte	0xff
	.zero		1


	//   ....[126]....
        /*08dc*/ 	.word	0x00008b20
        /*08e0*/ 	.word	0x00000000
        /*08e4*/ 	.word	0x00000000
        /*08e8*/ 	.short	0x010a
        /*08ea*/ 	.byte	0xff
	.zero		1


	//   ....[127]....
        /*08ec*/ 	.word	0x00008b80
        /*08f0*/ 	.word	0x00000000
        /*08f4*/ 	.word	0x00000000
        /*08f8*/ 	.short	0x010a
        /*08fa*/ 	.byte	0xff
	.zero		1


	//   ....[128]....
        /*08fc*/ 	.word	0x00008be0
        /*0900*/ 	.word	0x00000000
        /*0904*/ 	.word	0x00000000
        /*0908*/ 	.short	0x010a
        /*090a*/ 	.byte	0xff
	.zero		1


	//   ....[129]....
        /*090c*/ 	.word	0x00008c40
        /*0910*/ 	.word	0x00000000
        /*0914*/ 	.word	0x00000000
        /*0918*/ 	.short	0x010a
        /*091a*/ 	.byte	0xff
	.zero		1


	//   ....[130]....
        /*091c*/ 	.word	0x00008ca0
        /*0920*/ 	.word	0x00000000
        /*0924*/ 	.word	0x00000000
        /*0928*/ 	.short	0x010a
        /*092a*/ 	.byte	0xff
	.zero		1


	//   ....[131]....
        /*092c*/ 	.word	0x00008cf0
        /*0930*/ 	.word	0x00000000
        /*0934*/ 	.word	0x00000140
        /*0938*/ 	.short	0x010a
        /*093a*/ 	.byte	0xff
	.zero		1


	//   ....[132]....
        /*093c*/ 	.word	0x00008d50
        /*0940*/ 	.word	0x00000000
        /*0944*/ 	.word	0x000000f0
        /*0948*/ 	.short	0x010a
        /*094a*/ 	.byte	0xff
	.zero		1


	//   ....[133]....
        /*094c*/ 	.word	0x00008da0
        /*0950*/ 	.word	0x00000000
        /*0954*/ 	.word	0x000000e0
        /*0958*/ 	.short	0x010a
        /*095a*/ 	.byte	0xff
	.zero		1


	//   ....[134]....
        /*095c*/ 	.word	0x00008e00
        /*0960*/ 	.word	0x00000000
        /*0964*/ 	.word	0x000000f0
        /*0968*/ 	.short	0x010a
        /*096a*/ 	.byte	0xff
	.zero		1


	//   ....[135]....
        /*096c*/ 	.word	0x00008e60
        /*0970*/ 	.word	0x00000005
        /*0974*/ 	.word	0x00000008
        /*0978*/ 	.short	0x010a
        /*097a*/ 	.byte	0xff
	.zero		1


	//   ....[136]....
        /*097c*/ 	.word	0x00008f50
        /*0980*/ 	.word	0x00000003
        /*0984*/ 	.word	0x00000008
        /*0988*/ 	.short	0x010a
        /*098a*/ 	.byte	0xff
	.zero		1


	//   ....[137]....
        /*098c*/ 	.word	0x00008fa0
        /*0990*/ 	.word	0x00000000
        /*0994*/ 	.word	0x000000e0
        /*0998*/ 	.short	0x010a
        /*099a*/ 	.byte	0xff
	.zero		1


	//   ....[138]....
        /*099c*/ 	.word	0x00009000
        /*09a0*/ 	.word	0x00000000
        /*09a4*/ 	.word	0x00000120
        /*09a8*/ 	.short	0x010a
        /*09aa*/ 	.byte	0xff
	.zero		1


	//   ....[139]....
        /*09ac*/ 	.word	0x00009060
        /*09b0*/ 	.word	0x00000000
        /*09b4*/ 	.word	0x00000000
        /*09b8*/ 	.short	0x010a
        /*09ba*/ 	.byte	0xff
	.zero		1


	//   ....[140]....
        /*09bc*/ 	.word	0x000090c0
        /*09c0*/ 	.word	0x00000000
        /*09c4*/ 	.word	0x00000000
        /*09c8*/ 	.short	0x010a
        /*09ca*/ 	.byte	0xff
	.zero		1


	//   ....[141]....
        /*09cc*/ 	.word	0x00009120
        /*09d0*/ 	.word	0x00000000
        /*09d4*/ 	.word	0x00000000
        /*09d8*/ 	.short	0x010a
        /*09da*/ 	.byte	0xff
	.zero		1


	//   ....[142]....
        /*09dc*/ 	.word	0x00009180
        /*09e0*/ 	.word	0x00000000
        /*09e4*/ 	.word	0x00000000
        /*09e8*/ 	.short	0x010a
        /*09ea*/ 	.byte	0xff
	.zero		1


	//   ....[143]....
        /*09ec*/ 	.word	0x000091e0
        /*09f0*/ 	.word	0x00000000
        /*09f4*/ 	.word	0x00000160
        /*09f8*/ 	.short	0x010a
        /*09fa*/ 	.byte	0xff
	.zero		1


	//   ....[144]....
        /*09fc*/ 	.word	0x00009230
        /*0a00*/ 	.word	0x00000008
        /*0a04*/ 	.word	0x000000e0
        /*0a08*/ 	.short	0x010a
        /*0a0a*/ 	.byte	0xff
	.zero		1


	//   ....[145]....
        /*0a0c*/ 	.word	0x00009290
        /*0a10*/ 	.word	0x00000000
        /*0a14*/ 	.word	0x000000d8
        /*0a18*/ 	.short	0x010a
        /*0a1a*/ 	.byte	0xff
	.zero		1


	//   ....[146]....
        /*0a1c*/ 	.word	0x000092f0
        /*0a20*/ 	.word	0x00000000
        /*0a24*/ 	.word	0x000000b8
        /*0a28*/ 	.short	0x010a
        /*0a2a*/ 	.byte	0xff
	.zero		1


	//   ....[147]....
        /*0a2c*/ 	.word	0x00009350
        /*0a30*/ 	.word	0x00000005
        /*0a34*/ 	.word	0x000000b8
        /*0a38*/ 	.short	0x010a
        /*0a3a*/ 	.byte	0xff
	.zero		1


	//   ....[148]....
        /*0a3c*/ 	.word	0x000093b0
        /*0a40*/ 	.word	0x00000000
        /*0a44*/ 	.word	0x00000000
        /*0a48*/ 	.short	0x010a
        /*0a4a*/ 	.byte	0xff
	.zero		1


	//   ....[149]....
        /*0a4c*/ 	.word	0x00009410
        /*0a50*/ 	.word	0x00000000
        /*0a54*/ 	.word	0x00000000
        /*0a58*/ 	.short	0x010a
        /*0a5a*/ 	.byte	0xff
	.zero		1


	//   ....[150]....
        /*0a5c*/ 	.word	0x00009460
        /*0a60*/ 	.word	0x00000003
        /*0a64*/ 	.word	0x000000e0
        /*0a68*/ 	.short	0x010a
        /*0a6a*/ 	.byte	0xff
	.zero		1


	//   ....[151]....
        /*0a6c*/ 	.word	0x000094b0
        /*0a70*/ 	.word	0x00000000
        /*0a74*/ 	.word	0x000000a0
        /*0a78*/ 	.short	0x010a
        /*0a7a*/ 	.byte	0xff
	.zero		1


	//   ....[152]....
        /*0a7c*/ 	.word	0x00009500
        /*0a80*/ 	.word	0x00000059
        /*0a84*/ 	.word	0x00000100
        /*0a88*/ 	.short	0x010a
        /*0a8a*/ 	.byte	0xff
	.zero		1


	//   ....[153]....
        /*0a8c*/ 	.word	0x00009550
        /*0a90*/ 	.word	0x00000003
        /*0a94*/ 	.word	0x000000a0
        /*0a98*/ 	.short	0x010a
        /*0a9a*/ 	.byte	0xff
	.zero		1


	//----- nvinfo : EIATTR_NUM_MBARRIERS
	.align		4
.L_47:
        /*0a9c*/ 	.byte	0x03, 0x38
        /*0a9e*/ 	.short	0x002d


	//----- nvinfo : EIATTR_EXIT_INSTR_OFFSETS
	.align		4
        /*0aa0*/ 	.byte	0x04, 0x1c
        /*0aa2*/ 	.short	(.L_49 - .L_48)


	//   ....[0]....
.L_48:
        /*0aa4*/ 	.word	0x00002fe0


	//   ....[1]....
        /*0aa8*/ 	.word	0x000034f0


	//   ....[2]....
        /*0aac*/ 	.word	0x00003550


	//   ....[3]....
        /*0ab0*/ 	.word	0x000048e0


	//   ....[4]....
        /*0ab4*/ 	.word	0x000059a0


	//   ....[5]....
        /*0ab8*/ 	.word	0x000059e0


	//   ....[6]....
        /*0abc*/ 	.word	0x000086f0


	//   ....[7]....
        /*0ac0*/ 	.word	0x00008770


	//   ....[8]....
        /*0ac4*/ 	.word	0x000087a0


	//   ....[9]....
        /*0ac8*/ 	.word	0x00008820


	//----- nvinfo : EIATTR_MAX_THREADS
	.align		4
.L_49:
        /*0acc*/ 	.byte	0x04, 0x05
        /*0ace*/ 	.short	(.L_51 - .L_50)
.L_50:
        /*0ad0*/ 	.word	0x00000100
        /*0ad4*/ 	.word	0x00000001
        /*0ad8*/ 	.word	0x00000001


	//----- nvinfo : EIATTR_CRS_STACK_SIZE
	.align		4
.L_51:
        /*0adc*/ 	.byte	0x04, 0x1e
        /*0ade*/ 	.short	(.L_53 - .L_52)
.L_52:
        /*0ae0*/ 	.word	0x00000000


	//----- nvinfo : EIATTR_CBANK_PARAM_SIZE
	.align		4
.L_53:
        /*0ae4*/ 	.byte	0x03, 0x19
        /*0ae6*/ 	.short	0x0800


	//----- nvinfo : EIATTR_PARAM_CBANK
	.align		4
        /*0ae8*/ 	.byte	0x04, 0x0a
        /*0aea*/ 	.short	(.L_55 - .L_54)
	.align		4
.L_54:
        /*0aec*/ 	.word	index@(.nv.constant0._ZN7cutlass13device_kernelINS_4gemm6kernel13GemmUniversalIN4cute5tupleIJiiiiEEENS1_10collective13CollectiveMmaINS1_35MainloopSm100TmaUmmaWarpSpecializedILi10ELi2ELi4ENS5_IJNS4_1CILi4EEENSA_ILi1EEESC_EEEEENS5_IJNSA_ILi256EEENSA_ILi64EEESG_EEENS_10bfloat16_tENS5_IJlSC_lEEESI_SJ_NS4_8TiledMMAINS4_8MMA_AtomIJNS4_26SM100_MMA_F16BF16_2x1SM_SSISI_SI_fLi256ELi64ELNS4_4UMMA5MajorE0ELSO_0ELNSN_7ScaleInE0ELSP_0EEEEEENS4_6LayoutINS5_IJSC_SC_SC_EEENS5_IJNSA_ILi0EEESU_SU_EEEEENS5_IJNS4_10UnderscoreESX_SX_EEEEENS4_18SM100_TMA_2SM_LOADENS4_14ComposedLayoutINS4_7SwizzleILi3ELi4ELi3EEENS4_18smem_ptr_flag_bitsILi16EEENSS_INS5_IJNSA_ILi8EEESG_EEENS5_IJSG_SC_EEEEEEEvNS4_8identityENS4_28SM100_TMA_2SM_LOAD_MULTICASTES1A_vS1B_EENS_8epilogue10collective18CollectiveEpilogueINS1E_23Sm100TmaWarpSpecializedILi3ELi2ELi32ELb1ELb0EEEJNS5_IJNSA_ILi128EEESG_SG_EEENS5_IJNSS_IS1J_SC_EENSS_INSA_ILi32EEESC_EEEEESI_SJ_SI_SJ_NS1E_6fusion15FusionCallbacksIS1I_NS1P_17LinearCombinationISI_fSI_fLNS_15FloatRoundStyleE2EEES1K_S1O_JEEENS4_5SM1004TMEM4LOAD26SM100_TMEM_LOAD_32dp32b32xENS4_13SM90_TMA_LOADENS11_INS12_ILi2ELi4ELi3EEES15_NSS_INS5_IJS16_S1M_EEENS5_IJS1M_SC_EEEEEEENS4_39AutoVectorizingCopyWithAssumedAlignmentILi128EEENS4_14SM90_TMA_STOREES24_S26_S26_EEEvvEEEEvNT_6ParamsE)
        /*0af0*/ 	.short	0x0380
        /*0af2*/ 	.short	0x0800


	//----- nvinfo : EIATTR_SW_WAR
	.align		4
.L_55:
        /*0af4*/ 	.byte	0x04, 0x36
        /*0af6*/ 	.short	(.L_57 - .L_56)
.L_56:
        /*0af8*/ 	.word	0x00000008
.L_57:


//--------------------- .nv.callgraph             --------------------------
	.section	.nv.callgraph,"",@"SHT_CUDA_CALLGRAPH"
	.align	4
	.sectionentsize	8
	.align		4
        /*0000*/ 	.word	0x00000000
	.align		4
        /*0004*/ 	.word	0xffffffff
	.align		4
        /*0008*/ 	.word	index@(_ZN7cutlass13device_kernelINS_4gemm6kernel13GemmUniversalIN4cute5tupleIJiiiiEEENS1_10collective13CollectiveMmaINS1_35MainloopSm100TmaUmmaWarpSpecializedILi10ELi2ELi4ENS5_IJNS4_1CILi4EEENSA_ILi1EEESC_EEEEENS5_IJNSA_ILi256EEENSA_ILi64EEESG_EEENS_10bfloat16_tENS5_IJlSC_lEEESI_SJ_NS4_8TiledMMAINS4_8MMA_AtomIJNS4_26SM100_MMA_F16BF16_2x1SM_SSISI_SI_fLi256ELi64ELNS4_4UMMA5MajorE0ELSO_0ELNSN_7ScaleInE0ELSP_0EEEEEENS4_6LayoutINS5_IJSC_SC_SC_EEENS5_IJNSA_ILi0EEESU_SU_EEEEENS5_IJNS4_10UnderscoreESX_SX_EEEEENS4_18SM100_TMA_2SM_LOADENS4_14ComposedLayoutINS4_7SwizzleILi3ELi4ELi3EEENS4_18smem_ptr_flag_bitsILi16EEENSS_INS5_IJNSA_ILi8EEESG_EEENS5_IJSG_SC_EEEEEEEvNS4_8identityENS4_28SM100_TMA_2SM_LOAD_MULTICASTES1A_vS1B_EENS_8epilogue10collective18CollectiveEpilogueINS1E_23Sm100TmaWarpSpecializedILi3ELi2ELi32ELb1ELb0EEEJNS5_IJNSA_ILi128EEESG_SG_EEENS5_IJNSS_IS1J_SC_EENSS_INSA_ILi32EEESC_EEEEESI_SJ_SI_SJ_NS1E_6fusion15FusionCallbacksIS1I_NS1P_17LinearCombinationISI_fSI_fLNS_15FloatRoundStyleE2EEES1K_S1O_JEEENS4_5SM1004TMEM4LOAD26SM100_TMEM_LOAD_32dp32b32xENS4_13SM90_TMA_LOADENS11_INS12_ILi2ELi4ELi3EEES15_NSS_INS5_IJS16_S1M_EEENS5_IJS1M_SC_EEEEEEENS4_39AutoVectorizingCopyWithAssumedAlignmentILi128EEENS4_14SM90_TMA_STOREES24_S26_S26_EEEvvEEEEvNT_6ParamsE)
	.align		4
        /*000c*/ 	.word	index@(__assertfail)
	.align		4
        /*0010*/ 	.word	0x00000000
	.align		4
        /*0014*/ 	.word	0xfffffffe
	.align		4
        /*0018*/ 	.word	0x00000000
	.align		4
        /*001c*/ 	.word	0xfffffffd
	.align		4
        /*0020*/ 	.word	0x00000000
	.align		4
        /*0024*/ 	.word	0xfffffffc


//--------------------- .nv.constant4             --------------------------
	.section	.nv.constant4,"a",@progbits
	.align	8
	.align		8
.nv.constant4:
        /*0000*/ 	.dword	__assertfail
	.align		8
        /*0008*/ 	.dword	__unnamed_1
	.align		8
        /*0010*/ 	.dword	__unnamed_2
	.align		8
        /*0018*/ 	.dword	_ZN40_INTERNAL_7d3d6f27_4_k_cu_191edf70_309534cuda3std3__45__cpo5beginE
	.align		8
        /*0020*/ 	.dword	_ZN40_INTERNAL_7d3d6f27_4_k_cu_191edf70_309534cuda3std3__45__cpo3endE
	.align		8
        /*0028*/ 	.dword	_ZN40_INTERNAL_7d3d6f27_4_k_cu_191edf70_309534cuda3std3__45__cpo6cbeginE
	.align		8
        /*0030*/ 	.dword	_ZN40_INTERNAL_7d3d6f27_4_k_cu_191edf70_309534cuda3std3__45__cpo4cendE
	.align		8
        /*0038*/ 	.dword	_ZN40_INTERNAL_7d3d6f27_4_k_cu_191edf70_309534cuda3std3__442_GLOBAL__N__7d3d6f27_4_k_cu_191edf70_309536ignoreE
	.align		8
        /*0040*/ 	.dword	_ZN40_INTERNAL_7d3d6f27_4_k_cu_191edf70_309534cuda3std3__419piecewise_constructE
	.align		8
        /*0048*/ 	.dword	_ZN40_INTERNAL_7d3d6f27_4_k_cu_191edf70_309534cuda3std3__48in_placeE
	.align		8
        /*0050*/ 	.dword	_ZN40_INTERNAL_7d3d6f27_4_k_cu_191edf70_309534cuda3std6ranges3__45__cpo4swapE
	.align		8
        /*0058*/ 	.dword	_ZN40_INTERNAL_7d3d6f27_4_k_cu_191edf70_309534cuda3std6ranges3__45__cpo9iter_moveE
	.align		8
        /*0060*/ 	.dword	_ZN40_INTERNAL_7d3d6f27_4_k_cu_191edf70_309534cute7productE
	.align		8
        /*0068*/ 	.dword	_ZN40_INTERNAL_7d3d6f27_4_k_cu_191edf70_309534cute1_E
	.align		8
        /*0070*/ 	.dword	$str$25
	.align		8
        /*0078*/ 	.dword	$str$26
	.align		8
        /*0080*/ 	.dword	$str$27
	.align		8
        /*0088*/ 	.dword	$str$28


//--------------------- .text._ZN7cutlass13device_kernelINS_4gemm6kernel13GemmUniversalIN4cute5tupleIJiiiiEEENS1_10collective13CollectiveMmaINS1_35MainloopSm100TmaUmmaWarpSpecializedILi10ELi2ELi4ENS5_IJNS4_1CILi4EEENSA_ILi1EEESC_EEEEENS5_IJNSA_ILi256EEENSA_ILi64EEESG_EEENS_10bfloat16_tENS5_IJlSC_lEEESI_SJ_NS4_8TiledMMAINS4_8MMA_AtomIJNS4_26SM100_MMA_F16BF16_2x1SM_SSISI_SI_fLi256ELi64ELNS4_4UMMA5MajorE0ELSO_0ELNSN_7ScaleInE0ELSP_0EEEEEENS4_6LayoutINS5_IJSC_SC_SC_EEENS5_IJNSA_ILi0EEESU_SU_EEEEENS5_IJNS4_10UnderscoreESX_SX_EEEEENS4_18SM100_TMA_2SM_LOADENS4_14ComposedLayoutINS4_7SwizzleILi3ELi4ELi3EEENS4_18smem_ptr_flag_bitsILi16EEENSS_INS5_IJNSA_ILi8EEESG_EEENS5_IJSG_SC_EEEEEEEvNS4_8identityENS4_28SM100_TMA_2SM_LOAD_MULTICASTES1A_vS1B_EENS_8epilogue10collective18CollectiveEpilogueINS1E_23Sm100TmaWarpSpecializedILi3ELi2ELi32ELb1ELb0EEEJNS5_IJNSA_ILi128EEESG_SG_EEENS5_IJNSS_IS1J_SC_EENSS_INSA_ILi32EEESC_EEEEESI_SJ_SI_SJ_NS1E_6fusion15FusionCallbacksIS1I_NS1P_17LinearCombinationISI_fSI_fLNS_15FloatRoundStyleE2EEES1K_S1O_JEEENS4_5SM1004TMEM4LOAD26SM100_TMEM_LOAD_32dp32b32xENS4_13SM90_TMA_LOADENS11_INS12_ILi2ELi4ELi3EEES15_NSS_INS5_IJS16_S1M_EEENS5_IJS1M_SC_EEEEEEENS4_39AutoVectorizingCopyWithAssumedAlignmentILi128EEENS4_14SM90_TMA_STOREES24_S26_S26_EEEvvEEEEvNT_6ParamsE --------------------------
	.section	.text._ZN7cutlass13device_kernelINS_4gemm6kernel13GemmUniversalIN4cute5tupleIJiiiiEEENS1_10collective13CollectiveMmaINS1_35MainloopSm100TmaUmmaWarpSpecializedILi10ELi2ELi4ENS5_IJNS4_1CILi4EEENSA_ILi1EEESC_EEEEENS5_IJNSA_ILi256EEENSA_ILi64EEESG_EEENS_10bfloat16_tENS5_IJlSC_lEEESI_SJ_NS4_8TiledMMAINS4_8MMA_AtomIJNS4_26SM100_MMA_F16BF16_2x1SM_SSISI_SI_fLi256ELi64ELNS4_4UMMA5MajorE0ELSO_0ELNSN_7ScaleInE0ELSP_0EEEEEENS4_6LayoutINS5_IJSC_SC_SC_EEENS5_IJNSA_ILi0EEESU_SU_EEEEENS5_IJNS4_10UnderscoreESX_SX_EEEEENS4_18SM100_TMA_2SM_LOADENS4_14ComposedLayoutINS4_7SwizzleILi3ELi4ELi3EEENS4_18smem_ptr_flag_bitsILi16EEENSS_INS5_IJNSA_ILi8EEESG_EEENS5_IJSG_SC_EEEEEEEvNS4_8identityENS4_28SM100_TMA_2SM_LOAD_MULTICASTES1A_vS1B_EENS_8epilogue10collective18CollectiveEpilogueINS1E_23Sm100TmaWarpSpecializedILi3ELi2ELi32ELb1ELb0EEEJNS5_IJNSA_ILi128EEESG_SG_EEENS5_IJNSS_IS1J_SC_EENSS_INSA_ILi32EEESC_EEEEESI_SJ_SI_SJ_NS1E_6fusion15FusionCallbacksIS1I_NS1P_17LinearCombinationISI_fSI_fLNS_15FloatRoundStyleE2EEES1K_S1O_JEEENS4_5SM1004TMEM4LOAD26SM100_TMEM_LOAD_32dp32b32xENS4_13SM90_TMA_LOADENS11_INS12_ILi2ELi4ELi3EEES15_NSS_INS5_IJS16_S1M_EEENS5_IJS1M_SC_EEEEEEENS4_39AutoVectorizingCopyWithAssumedAlignmentILi128EEENS4_14SM90_TMA_STOREES24_S26_S26_EEEvvEEEEvNT_6ParamsE,"ax",@progbits
	.align	128
.text._ZN7cutlass13device_kernelINS_4gemm6kernel13GemmUniversalIN4cute5tupleIJiiiiEEENS1_10collective13CollectiveMmaINS1_35MainloopSm100TmaUmmaWarpSpecializedILi10ELi2ELi4ENS5_IJNS4_1CILi4EEENSA_ILi1EEESC_EEEEENS5_IJNSA_ILi256EEENSA_ILi64EEESG_EEENS_10bfloat16_tENS5_IJlSC_lEEESI_SJ_NS4_8TiledMMAINS4_8MMA_AtomIJNS4_26SM100_MMA_F16BF16_2x1SM_SSISI_SI_fLi256ELi64ELNS4_4UMMA5MajorE0ELSO_0ELNSN_7ScaleInE0ELSP_0EEEEEENS4_6LayoutINS5_IJSC_SC_SC_EEENS5_IJNSA_ILi0EEESU_SU_EEEEENS5_IJNS4_10UnderscoreESX_SX_EEEEENS4_18SM100_TMA_2SM_LOADENS4_14ComposedLayoutINS4_7SwizzleILi3ELi4ELi3EEENS4_18smem_ptr_flag_bitsILi16EEENSS_INS5_IJNSA_ILi8EEESG_EEENS5_IJSG_SC_EEEEEEEvNS4_8identityENS4_28SM100_TMA_2SM_LOAD_MULTICASTES1A_vS1B_EENS_8epilogue10collective18CollectiveEpilogueINS1E_23Sm100TmaWarpSpecializedILi3ELi2ELi32ELb1ELb0EEEJNS5_IJNSA_ILi128EEESG_SG_EEENS5_IJNSS_IS1J_SC_EENSS_INSA_ILi32EEESC_EEEEESI_SJ_SI_SJ_NS1E_6fusion15FusionCallbacksIS1I_NS1P_17LinearCombinationISI_fSI_fLNS_15FloatRoundStyleE2EEES1K_S1O_JEEENS4_5SM1004TMEM4LOAD26SM100_TMEM_LOAD_32dp32b32xENS4_13SM90_TMA_LOADENS11_INS12_ILi2ELi4ELi3EEES15_NSS_INS5_IJS16_S1M_EEENS5_IJS1M_SC_EEEEEEENS4_39AutoVectorizingCopyWithAssumedAlignmentILi128EEENS4_14SM90_TMA_STOREES24_S26_S26_EEEvvEEEEvNT_6ParamsE:
        .type           _ZN7cutlass13device_kernelINS_4gemm6kernel13GemmUniversalIN4cute5tupleIJiiiiEEENS1_10collective13CollectiveMmaINS1_35MainloopSm100TmaUmmaWarpSpecializedILi10ELi2ELi4ENS5_IJNS4_1CILi4EEENSA_ILi1EEESC_EEEEENS5_IJNSA_ILi256EEENSA_ILi64EEESG_EEENS_10bfloat16_tENS5_IJlSC_lEEESI_SJ_NS4_8TiledMMAINS4_8MMA_AtomIJNS4_26SM100_MMA_F16BF16_2x1SM_SSISI_SI_fLi256ELi64ELNS4_4UMMA5MajorE0ELSO_0ELNSN_7ScaleInE0ELSP_0EEEEEENS4_6LayoutINS5_IJSC_SC_SC_EEENS5_IJNSA_ILi0EEESU_SU_EEEEENS5_IJNS4_10UnderscoreESX_SX_EEEEENS4_18SM100_TMA_2SM_LOADENS4_14ComposedLayoutINS4_7SwizzleILi3ELi4ELi3EEENS4_18smem_ptr_flag_bitsILi16EEENSS_INS5_IJNSA_ILi8EEESG_EEENS5_IJSG_SC_EEEEEEEvNS4_8identityENS4_28SM100_TMA_2SM_LOAD_MULTICASTES1A_vS1B_EENS_8epilogue10collective18CollectiveEpilogueINS1E_23Sm100TmaWarpSpecializedILi3ELi2ELi32ELb1ELb0EEEJNS5_IJNSA_ILi128EEESG_SG_EEENS5_IJNSS_IS1J_SC_EENSS_INSA_ILi32EEESC_EEEEESI_SJ_SI_SJ_NS1E_6fusion15FusionCallbacksIS1I_NS1P_17LinearCombinationISI_fSI_fLNS_15FloatRoundStyleE2EEES1K_S1O_JEEENS4_5SM1004TMEM4LOAD26SM100_TMEM_LOAD_32dp32b32xENS4_13SM90_TMA_LOADENS11_INS12_ILi2ELi4ELi3EEES15_NSS_INS5_IJS16_S1M_EEENS5_IJS1M_SC_EEEEEEENS4_39AutoVectorizingCopyWithAssumedAlignmentILi128EEENS4_14SM90_TMA_STOREES24_S26_S26_EEEvvEEEEvNT_6ParamsE,@function
        .size           _ZN7cutlass13device_kernelINS_4gemm6kernel13GemmUniversalIN4cute5tupleIJiiiiEEENS1_10collective13CollectiveMmaINS1_35MainloopSm100TmaUmmaWarpSpecializedILi10ELi2ELi4ENS5_IJNS4_1CILi4EEENSA_ILi1EEESC_EEEEENS5_IJNSA_ILi256EEENSA_ILi64EEESG_EEENS_10bfloat16_tENS5_IJlSC_lEEESI_SJ_NS4_8TiledMMAINS4_8MMA_AtomIJNS4_26SM100_MMA_F16BF16_2x1SM_SSISI_SI_fLi256ELi64ELNS4_4UMMA5MajorE0ELSO_0ELNSN_7ScaleInE0ELSP_0EEEEEENS4_6LayoutINS5_IJSC_SC_SC_EEENS5_IJNSA_ILi0EEESU_SU_EEEEENS5_IJNS4_10UnderscoreESX_SX_EEEEENS4_18SM100_TMA_2SM_LOADENS4_14ComposedLayoutINS4_7SwizzleILi3ELi4ELi3EEENS4_18smem_ptr_flag_bitsILi16EEENSS_INS5_IJNSA_ILi8EEESG_EEENS5_IJSG_SC_EEEEEEEvNS4_8identityENS4_28SM100_TMA_2SM_LOAD_MULTICASTES1A_vS1B_EENS_8epilogue10collective18CollectiveEpilogueINS1E_23Sm100TmaWarpSpecializedILi3ELi2ELi32ELb1ELb0EEEJNS5_IJNSA_ILi128EEESG_SG_EEENS5_IJNSS_IS1J_SC_EENSS_INSA_ILi32EEESC_EEEEESI_SJ_SI_SJ_NS1E_6fusion15FusionCallbacksIS1I_NS1P_17LinearCombinationISI_fSI_fLNS_15FloatRoundStyleE2EEES1K_S1O_JEEENS4_5SM1004TMEM4LOAD26SM100_TMEM_LOAD_32dp32b32xENS4_13SM90_TMA_LOADENS11_INS12_ILi2ELi4ELi3EEES15_NSS_INS5_IJS16_S1M_EEENS5_IJS1M_SC_EEEEEEENS4_39AutoVectorizingCopyWithAssumedAlignmentILi128EEENS4_14SM90_TMA_STOREES24_S26_S26_EEEvvEEEEvNT_6ParamsE,(.L_x_194 - _ZN7cutlass13device_kernelINS_4gemm6kernel13GemmUniversalIN4cute5tupleIJiiiiEEENS1_10collective13CollectiveMmaINS1_35MainloopSm100TmaUmmaWarpSpecializedILi10ELi2ELi4ENS5_IJNS4_1CILi4EEENSA_ILi1EEESC_EEEEENS5_IJNSA_ILi256EEENSA_ILi64EEESG_EEENS_10bfloat16_tENS5_IJlSC_lEEESI_SJ_NS4_8TiledMMAINS4_8MMA_AtomIJNS4_26SM100_MMA_F16BF16_2x1SM_SSISI_SI_fLi256ELi64ELNS4_4UMMA5MajorE0ELSO_0ELNSN_7ScaleInE0ELSP_0EEEEEENS4_6LayoutINS5_IJSC_SC_SC_EEENS5_IJNSA_ILi0EEESU_SU_EEEEENS5_IJNS4_10UnderscoreESX_SX_EEEEENS4_18SM100_TMA_2SM_LOADENS4_14ComposedLayoutINS4_7SwizzleILi3ELi4ELi3EEENS4_18smem_ptr_flag_bitsILi16EEENSS_INS5_IJNSA_ILi8EEESG_EEENS5_IJSG_SC_EEEEEEEvNS4_8identityENS4_28SM100_TMA_2SM_LOAD_MULTICASTES1A_vS1B_EENS_8epilogue10collective18CollectiveEpilogueINS1E_23Sm100TmaWarpSpecializedILi3ELi2ELi32ELb1ELb0EEEJNS5_IJNSA_ILi128EEESG_SG_EEENS5_IJNSS_IS1J_SC_EENSS_INSA_ILi32EEESC_EEEEESI_SJ_SI_SJ_NS1E_6fusion15FusionCallbacksIS1I_NS1P_17LinearCombinationISI_fSI_fLNS_15FloatRoundStyleE2EEES1K_S1O_JEEENS4_5SM1004TMEM4LOAD26SM100_TMEM_LOAD_32dp32b32xENS4_13SM90_TMA_LOADENS11_INS12_ILi2ELi4ELi3EEES15_NSS_INS5_IJS16_S1M_EEENS5_IJS1M_SC_EEEEEEENS4_39AutoVectorizingCopyWithAssumedAlignmentILi128EEENS4_14SM90_TMA_STOREES24_S26_S26_EEEvvEEEEvNT_6ParamsE)
        .other          _ZN7cutlass13device_kernelINS_4gemm6kernel13GemmUniversalIN4cute5tupleIJiiiiEEENS1_10collective13CollectiveMmaINS1_35MainloopSm100TmaUmmaWarpSpecializedILi10ELi2ELi4ENS5_IJNS4_1CILi4EEENSA_ILi1EEESC_EEEEENS5_IJNSA_ILi256EEENSA_ILi64EEESG_EEENS_10bfloat16_tENS5_IJlSC_lEEESI_SJ_NS4_8TiledMMAINS4_8MMA_AtomIJNS4_26SM100_MMA_F16BF16_2x1SM_SSISI_SI_fLi256ELi64ELNS4_4UMMA5MajorE0ELSO_0ELNSN_7ScaleInE0ELSP_0EEEEEENS4_6LayoutINS5_IJSC_SC_SC_EEENS5_IJNSA_ILi0EEESU_SU_EEEEENS5_IJNS4_10UnderscoreESX_SX_EEEEENS4_18SM100_TMA_2SM_LOADENS4_14ComposedLayoutINS4_7SwizzleILi3ELi4ELi3EEENS4_18smem_ptr_flag_bitsILi16EEENSS_INS5_IJNSA_ILi8EEESG_EEENS5_IJSG_SC_EEEEEEEvNS4_8identityENS4_28SM100_TMA_2SM_LOAD_MULTICASTES1A_vS1B_EENS_8epilogue10collective18CollectiveEpilogueINS1E_23Sm100TmaWarpSpecializedILi3ELi2ELi32ELb1ELb0EEEJNS5_IJNSA_ILi128EEESG_SG_EEENS5_IJNSS_IS1J_SC_EENSS_INSA_ILi32EEESC_EEEEESI_SJ_SI_SJ_NS1E_6fusion15FusionCallbacksIS1I_NS1P_17LinearCombinationISI_fSI_fLNS_15FloatRoundStyleE2EEES1K_S1O_JEEENS4_5SM1004TMEM4LOAD26SM100_TMEM_LOAD_32dp32b32xENS4_13SM90_TMA_LOADENS11_INS12_ILi2ELi4ELi3EEES15_NSS_INS5_IJS16_S1M_EEENS5_IJS1M_SC_EEEEEEENS4_39AutoVectorizingCopyWithAssumedAlignmentILi128EEENS4_14SM90_TMA_STOREES24_S26_S26_EEEvvEEEEvNT_6ParamsE,@"STO_CUDA_ENTRY STV_DEFAULT"
_ZN7cutlass13device_kernelINS_4gemm6kernel13GemmUniversalIN4cute5tupleIJiiiiEEENS1_10collective13CollectiveMmaINS1_35MainloopSm100TmaUmmaWarpSpecializedILi10ELi2ELi4ENS5_IJNS4_1CILi4EEENSA_ILi1EEESC_EEEEENS5_IJNSA_ILi256EEENSA_ILi64EEESG_EEENS_10bfloat16_tENS5_IJlSC_lEEESI_SJ_NS4_8TiledMMAINS4_8MMA_AtomIJNS4_26SM100_MMA_F16BF16_2x1SM_SSISI_SI_fLi256ELi64ELNS4_4UMMA5MajorE0ELSO_0ELNSN_7ScaleInE0ELSP_0EEEEEENS4_6LayoutINS5_IJSC_SC_SC_EEENS5_IJNSA_ILi0EEESU_SU_EEEEENS5_IJNS4_10UnderscoreESX_SX_EEEEENS4_18SM100_TMA_2SM_LOADENS4_14ComposedLayoutINS4_7SwizzleILi3ELi4ELi3EEENS4_18smem_ptr_flag_bitsILi16EEENSS_INS5_IJNSA_ILi8EEESG_EEENS5_IJSG_SC_EEEEEEEvNS4_8identityENS4_28SM100_TMA_2SM_LOAD_MULTICASTES1A_vS1B_EENS_8epilogue10collective18CollectiveEpilogueINS1E_23Sm100TmaWarpSpecializedILi3ELi2ELi32ELb1ELb0EEEJNS5_IJNSA_ILi128EEESG_SG_EEENS5_IJNSS_IS1J_SC_EENSS_INSA_ILi32EEESC_EEEEESI_SJ_SI_SJ_NS1E_6fusion15FusionCallbacksIS1I_NS1P_17LinearCombinationISI_fSI_fLNS_15FloatRoundStyleE2EEES1K_S1O_JEEENS4_5SM1004TMEM4LOAD26SM100_TMEM_LOAD_32dp32b32xENS4_13SM90_TMA_LOADENS11_INS12_ILi2ELi4ELi3EEES15_NSS_INS5_IJS16_S1M_EEENS5_IJS1M_SC_EEEEEEENS4_39AutoVectorizingCopyWithAssumedAlignmentILi128EEENS4_14SM90_TMA_STOREES24_S26_S26_EEEvvEEEEvNT_6ParamsE:
[----:B------:R-:W1:Y:S01]  /*0000*/  LDC R1, c[0x0][0x37c] ;  /* 0x0000df00ff017b82 */ /* 0x000e620000000800 */
[----:B------:R-:W2:Y:S01]  /*0010*/  S2R R92, SR_TID.X ;  /* 0x00000000005c7919 */ /* 0x000ea20000002100 */
[----:B------:R-:W3:Y:S06]  /*0020*/  LDCU.64 UR8, c[0x0][0x890] ;  /* 0x00011200ff0877ac */ /* 0x000eec0008000a00 */
[----:B------:R-:W4:Y:S01]  /*0030*/  S2UR UR4, SR_CgaCtaId ;  /* 0x00000000000479c3 */ /* 0x000f220000008800 */
[----:B------:R-:W-:Y:S02]  /*0040*/  PRMT R84, RZ, 0x7610, R84 ;  /* 0x00007610ff547816 */ /* 0x000fe40000000054 */
[----:B------:R-:W-:Y:S01]  /*0050*/  ELECT P1, URZ, PT ;  /* 0x0000000000ff782f */ /* 0x000fe20003820000 */
[----:B---3--:R-:W-:-:S04]  /*0060*/  UISETP.NE.U32.AND UP0, UPT, UR8, URZ, UPT ;  /* 0x000000ff0800728c */ /* 0x008fc8000bf05070 */
[----:B------:R-:W-:Y:S02]  /*0070*/  UISETP.NE.AND.EX UP0, UPT, UR9, URZ, UPT, UP0 ;  /* 0x000000ff0900728c */ /* 0x000fe4000bf05300 */
[----:B----4-:R-:W-:Y:S02]  /*0080*/  ULOP3.LUT UR46, UR4, 0x1, URZ, 0xc0, !UPT ;  /* 0x00000001042e7892 */ /* 0x010fe4000f8ec0ff */
[----:B------:R-:W-:Y:S01]  /*0090*/  ULOP3.LUT UR45, UR4, 0x1, URZ, 0x3c, !UPT ;  /* 0x00000001042d7892 */ /* 0x000fe2000f8e3cff */
[----:B--2---:R-:W-:-:S05]  /*00a0*/  SHF.R.U32.HI R85, RZ, 0x5, R92 ;  /* 0x00000005ff557819 */ /* 0x004fca000001165c */
[----:B------:R-:W2:Y:S02]  /*00b0*/  SHFL.IDX PT, R0, R85, RZ, 0x1f ;  /* 0x00001fff55007589 */ /* 0x000ea400000e0000 */
[----:B--2---:R-:W-:Y:S01]  /*00c0*/  R2UR UR20, R0 ;  /* 0x00000000001472ca */ /* 0x004fe200000e0000 */
[----:B-1----:R-:W-:-:S14]  /*00d0*/  BRA.U UP0, `(.L_x_0) ;  /* 0x0000000100307547 */ /* 0x002fdc000b800000 */
[----:B------:R-:W1:Y:S02]  /*00e0*/  LDCU.64 UR4, c[0x0][0x888] ;  /* 0x00011100ff0477ac */ /* 0x000e640008000a00 */
[----:B-1----:R-:W-:-:S04]  /*00f0*/  UISETP.NE.U32.AND UP0, UPT, UR4, URZ, UPT ;  /* 0x000000ff0400728c */ /* 0x002fc8000bf05070 */
[----:B------:R-:W-:-:S09]  /*0100*/  UISETP.NE.AND.EX UP0, UPT, UR5, URZ, UPT, UP0 ;  /* 0x000000ff0500728c */ /* 0x000fd2000bf05300 */
[----:B------:R-:W-:Y:S05]  /*0110*/  BRA.U !UP0, `(.L_x_1) ;  /* 0x0000000108147547 */ /* 0x000fea000b800000 */
[----:B------:R-:W1:Y:S01]  /*0120*/  LDC.64 R2, c[0x0][0x888] ;  /* 0x00022200ff027b82 */ /* 0x000e620000000a00 */
[----:B------:R-:W1:Y:S02]  /*0130*/  LDCU.64 UR4, c[0x0][0x358] ;  /* 0x00006b00ff0477ac */ /* 0x000e640008000a00 */
[----:B-1----:R1:W5:Y:S01]  /*0140*/  LDG.E R41, desc[UR4][R2.64] ;  /* 0x0000000402297981 */ /* 0x002362000c1e1900 */
[----:B------:R-:W-:Y:S01]  /*0150*/  HFMA2 R84, -RZ, RZ, 0, 5.9604644775390625e-08 ;  /* 0x00000001ff547431 */ /* 0x000fe200000001ff */
[----:B------:R-:W-:Y:S05]  /*0160*/  BRA `(.L_x_0) ;  /* 0x00000000000c7947 */ /* 0x000fea0003800000 */
.L_x_1:
[----:B------:R-:W1:Y:S01]  /*0170*/  LDCU UR4, c[0x0][0x880] ;  /* 0x00011000ff0477ac */ /* 0x000e620008000800 */
[----:B------:R-:W-:Y:S01]  /*0180*/  HFMA2 R84, -RZ, RZ, 0, 5.9604644775390625e-08 ;  /* 0x00000001ff547431 */ /* 0x000fe200000001ff */
[----:B-1----:R-:W-:-:S07]  /*0190*/  MOV R41, UR4 ;  /* 0x0000000400297c02 */ /* 0x002fce0008000f00 */
.L_x_0:
[----:B------:R-:W2:Y:S02]  /*01a0*/  LDCU.64 UR4, c[0x0][0x8b0] ;  /* 0x00011600ff0477ac */ /* 0x000ea40008000a00 */
[----:B--2---:R-:W-:-:S04]  /*01b0*/  UISETP.NE.U32.AND UP0, UPT, UR4, URZ, UPT ;  /* 0x000000ff0400728c */ /* 0x004fc8000bf05070 */
[----:B------:R-:W-:-:S09]  /*01c0*/  UISETP.NE.AND.EX UP0, UPT, UR5, URZ, UPT, UP0 ;  /* 0x000000ff0500728c */ /* 0x000fd2000bf05300 */
[----:B------:R-:W-:Y:S05]  /*01d0*/  BRA.U UP0, `(.L_x_2) ;  /* 0x0000000100287547 */ /* 0x000fea000b800000 */
[----:B------:R-:W2:Y:S02]  /*01e0*/  LDCU.64 UR4, c[0x0][0x8a8] ;  /* 0x00011500ff0477ac */ /* 0x000ea40008000a00 */
[----:B--2---:R-:W-:-:S04]  /*01f0*/  UISETP.NE.U32.AND UP0, UPT, UR4, URZ, UPT ;  /* 0x000000ff0400728c */ /* 0x004fc8000bf05070 */
[----:B------:R-:W-:-:S09]  /*0200*/  UISETP.NE.AND.EX UP0, UPT, UR5, URZ, UPT, UP0 ;  /* 0x000000ff0500728c */ /* 0x000fd2000bf05300 */
[----:B------:R-:W-:Y:S05]  /*0210*/  BRA.U !UP0, `(.L_x_3) ;  /* 0x0000000108107547 */ /* 0x000fea000b800000 */
[----:B------:R-:W2:Y:S01]  /*0220*/  LDC.64 R38, c[0x0][0x8a8] ;  /* 0x00022a00ff267b82 */ /* 0x000ea20000000a00 */
[----:B------:R-:W2:Y:S02]  /*0230*/  LDCU.64 UR4, c[0x0][0x358] ;  /* 0x00006b00ff0477ac */ /* 0x000ea40008000a00 */
[----:B--2---:R2:W5:Y:S01]  /*0240*/  LDG.E R38, desc[UR4][R38.64] ;  /* 0x0000000426267981 */ /* 0x004562000c1e1900 */
[----:B------:R-:W-:Y:S05]  /*0250*/  BRA `(.L_x_2) ;  /* 0x0000000000087947 */ /* 0x000fea0003800000 */
.L_x_3:
[----:B------:R-:W2:Y:S02]  /*0260*/  LDCU UR4, c[0x0][0x8a0] ;  /* 0x00011400ff0477ac */ /* 0x000ea40008000800 */
[----:B--2---:R-:W-:Y:S02]  /*0270*/  MOV R38, UR4 ;  /* 0x0000000400267c02 */ /* 0x004fe40008000f00 */
.L_x_2:
[----:B------:R-:W-:Y:S01]  /*0280*/  IMAD.U32 R0, RZ, RZ, UR20 ;  /* 0x00000014ff007e24 */ /* 0x000fe2000f8e00ff */
[----:B------:R-:W-:Y:S04]  /*0290*/  BSSY.RECONVERGENT B0, `(.L_x_4) ;  /* 0x000000c000007945 */ /* 0x000fe80003800200 */
[C---:B------:R-:W-:Y:S02]  /*02a0*/  ISETP.NE.OR P2, PT, R0.reuse, 0x1, !P1 ;  /* 0x000000010000780c */ /* 0x040fe40004f45670 */
[----:B------:R-:W-:-:S11]  /*02b0*/  ISETP.NE.OR P0, PT, R0, 0x3, !P1 ;  /* 0x000000030000780c */ /* 0x000fd60004f05670 */
[----:B------:R-:W-:Y:S05]  /*02c0*/  @P2 BRA `(.L_x_5) ;  /* 0x0000000000202947 */ /* 0x000fea0003800000 */
[----:B------:R-:W3:Y:S02]  /*02d0*/  LDCU.64 UR4, c[0x0][0x348] ;  /* 0x00006900ff0477ac */ /* 0x000ee40008000a00 */
[----:B---3--:R-:W-:Y:S02]  /*02e0*/  UIADD3 UR6, UP1, UPT, UR4, 0x80, URZ ;  /* 0x0000008004067890 */ /* 0x008fe4000ff3e0ff */
[----:B------:R-:W-:Y:S02]  /*02f0*/  UIADD3 UR4, UP0, UPT, UR4, 0x180, URZ ;  /* 0x0000018004047890 */ /* 0x000fe4000ff1e0ff */
[----:B------:R-:W-:Y:S02]  /*0300*/  UIADD3.X UR7, UPT, UPT, URZ, UR5, URZ, UP1, !UPT ;  /* 0x00000005ff077290 */ /* 0x000fe40008ffe4ff */
[----:B------:R-:W-:-:S07]  /*0310*/  UIADD3.X UR5, UPT, UPT, URZ, UR5, URZ, UP0, !UPT ;  /* 0x00000005ff057290 */ /* 0x000fce00087fe4ff */
[----:B------:R3:W-:Y:S02]  /*0320*/  UTMACCTL.PF [UR6] ;  /* 0x00000000060079b9 */ /* 0x0007e40008040000 */
[----:B------:R3:W-:Y:S02]  /*0330*/  UTMACCTL.PF [UR4] ;  /* 0x00000000040079b9 */ /* 0x0007e40008040000 */
[----:B---3--:R-:W-:Y:S01]  /*0340*/  NOP ;  /* 0x0000000000007918 */ /* 0x008fe20000000000 */
.L_x_5:
[----:B------:R-:W-:Y:S05]  /*0350*/  BSYNC.RECONVERGENT B0 ;  /* 0x0000000000007941 */ /* 0x000fea0003800200 */
.L_x_4:
[----:B------:R-:W-:Y:S04]  /*0360*/  BSSY.RECONVERGENT B0, `(.L_x_6) ;  /* 0x000000a000007945 */ /* 0x000fe80003800200 */
        /* <DEDUP_REMOVED lines=9> */
.L_x_7:
[----:B------:R-:W-:Y:S05]  /*0400*/  BSYNC.RECONVERGENT B0 ;  /* 0x0000000000007941 */ /* 0x000fea0003800200 */
.L_x_6:
[----:B------:R-:W3:Y:S01]  /*0410*/  LDCU.64 UR4, c[0x0][0x888] ;  /* 0x00011100ff0477ac */ /* 0x000ee20008000a00 */
[----:B------:R-:W-:Y:S02]  /*0420*/  UISETP.EQ.U32.AND UP2, UPT, UR8, URZ, UPT ;  /* 0x000000ff0800728c */ /* 0x000fe4000bf42070 */
[----:B------:R-:W-:Y:S02]  /*0430*/  UPLOP3.LUT UP4, UPT, UPT, UPT, UPT, 0x80, 0x8 ;  /* 0x000000000008789c */ /* 0x000fe40003f8f070 */
[----:B---3--:R-:W-:-:S04]  /*0440*/  UISETP.NE.U32.AND UP0, UPT, UR4, URZ, UPT ;  /* 0x000000ff0400728c */ /* 0x008fc8000bf05070 */
[----:B------:R-:W-:-:S04]  /*0450*/  UISETP.NE.AND.EX UP1, UPT, UR5, URZ, UPT, UP0 ;  /* 0x000000ff0500728c */ /* 0x000fc8000bf25300 */
[----:B------:R-:W-:-:S04]  /*0460*/  UISETP.EQ.OR.EX UP3, UPT, UR9, URZ, !UP1, UP2 ;  /* 0x000000ff0900728c */ /* 0x000fc8000cf62720 */
[----:B------:R-:W-:-:S06]  /*0470*/  UP2UR UR4, UPR, URZ, 0x8 ;  /* 0x00000008ff047883 */ /* 0x000fcc0008000000 */
[----:B------:R-:W-:Y:S01]  /*0480*/  MOV R88, UR4 ;  /* 0x0000000400587c02 */ /* 0x000fe20008000f00 */
[----:B------:R-:W-:Y:S06]  /*0490*/  BRA.U !UP3, `(.L_x_8) ;  /* 0x000000010b207547 */ /* 0x000fec000b800000 */
[----:B------:R-:W-:Y:S01]  /*04a0*/  UISETP.NE.U32.AND UP2, UPT, UR8, URZ, UPT ;  /* 0x000000ff0800728c */ /* 0x000fe2000bf45070 */
[----:B-----5:R-:W-:Y:S01]  /*04b0*/  FSETP.NEU.AND P0, PT, R41, RZ, PT ;  /* 0x000000ff2900720b */ /* 0x020fe20003f0d000 */
[----:B------:R-:W-:Y:S02]  /*04c0*/  USEL UR4, URZ, 0xffffffff, UP1 ;  /* 0xffffffffff047887 */ /* 0x000fe40008800000 */
[----:B------:R-:W-:-:S10]  /*04d0*/  UISETP.NE.AND.EX UP2, UPT, UR9, URZ, UPT, UP2 ;  /* 0x000000ff0900728c */ /* 0x000fd4000bf45320 */
[----:B------:R-:W-:Y:S01]  /*04e0*/  VOTEU.ANY UP0, P0 ;  /* 0x0000000000ff7886 */ /* 0x000fe20000000100 */
[----:B------:R-:W-:-:S04]  /*04f0*/  @!UP2 USEL UR4, URZ, 0xffffffff, UP0 ;  /* 0xffffffffff04a887 */ /* 0x000fc80008000000 */
[----:B------:R-:W-:-:S04]  /*0500*/  ULOP3.LUT UR4, UR4, 0x1, URZ, 0xc0, !UPT ;  /* 0x0000000104047892 */ /* 0x000fc8000f8ec0ff */
[----:B------:R-:W-:-:S11]  /*0510*/  UISETP.NE.U32.AND UP4, UPT, UR4, 0x1, UPT ;  /* 0x000000010400788c */ /* 0x000fd6000bf85070 */
.L_x_8:
[----:B------:R-:W3:Y:S01]  /*0520*/  SHFL.IDX PT, R0, R85, RZ, 0x1f ;  /* 0x00001fff55007589 */ /* 0x000ee200000e0000 */
[----:B------:R-:W-:-:S04]  /*0530*/  UISETP.NE.AND UP0, UPT, UR20, 0x2, UPT ;  /* 0x000000021400788c */ /* 0x000fc8000bf05270 */
[----:B------:R-:W-:Y:S02]  /*0540*/  UISETP.EQ.AND UP2, UPT, UR46, URZ, !UP0 ;  /* 0x000000ff2e00728c */ /* 0x000fe4000c742270 */
[----:B------:R-:W-:-:S04]  /*0550*/  USEL UR35, URZ, 0x1, UP0 ;  /* 0x00000001ff237887 */ /* 0x000fc80008000000 */
[----:B------:R-:W-:Y:S02]  /*0560*/  PLOP3.LUT P3, PT, P1, PT, UP2, 0x80, 0x8 ;  /* 0x000000000008781c */ /* 0x000fe40000f6f028 */
[----:B---3--:R-:W-:-:S13]  /*0570*/  ISETP.NE.AND P0, PT, R0, RZ, PT ;  /* 0x000000ff0000720c */ /* 0x008fda0003f05270 */
[----:B------:R-:W-:Y:S05]  /*0580*/  @P0 BRA `(.L_x_9) ;  /* 0x0000000000940947 */ /* 0x000fea0003800000 */
[----:B------:R-:W-:Y:S01]  /*0590*/  ELECT P0, URZ, PT ;  /* 0x0000000000ff782f */ /* 0x000fe20003800000 */
[----:B------:R-:W-:-:S12]  /*05a0*/  BSSY.RECONVERGENT B0, `(.L_x_9) ;  /* 0x0000023000007945 */ /* 0x000fd80003800200 */
[----:B------:R-:W-:Y:S05]  /*05b0*/  @!P0 BRA `(.L_x_10) ;  /* 0x0000000000848947 */ /* 0x000fea0003800000 */
[----:B------:R-:W3:Y:S01]  /*05c0*/  S2UR UR5, SR_CgaCtaId ;  /* 0x00000000000579c3 */ /* 0x000ee20000008800 */
[----:B------:R-:W-:Y:S01]  /*05d0*/  UMOV UR4, 0x400 ;  /* 0x0000040000047882 */ /* 0x000fe20000000000 */
[----:B------:R-:W-:Y:S01]  /*05e0*/  UMOV UR8, 0x1 ;  /* 0x0000000100087882 */ /* 0x000fe20000000000 */
[----:B------:R-:W-:Y:S01]  /*05f0*/  UMOV UR6, 0x2 ;  /* 0x0000000200067882 */ /* 0x000fe20000000000 */
[----:B------:R-:W-:-:S04]  /*0600*/  UIADD3 UR8, UPT, UPT, -UR8, 0x100000, URZ ;  /* 0x0010000008087890 */ /* 0x000fc8000fffe1ff */
[----:B------:R-:W-:Y:S02]  /*0610*/  USHF.L.U32 UR9, UR8, 0xb, URZ ;  /* 0x0000000b08097899 */ /* 0x000fe400080006ff */
[----:B------:R-:W-:Y:S02]  /*0620*/  USHF.L.U32 UR8, UR8, 0x1, URZ ;  /* 0x0000000108087899 */ /* 0x000fe400080006ff */
[----:B------:R-:W-:-:S04]  /*0630*/  UIADD3 UR6, UPT, UPT, -UR6, 0x100000, URZ ;  /* 0x0010000006067890 */ /* 0x000fc8000fffe1ff */
[----:B------:R-:W-:Y:S02]  /*0640*/  USHF.L.U32 UR7, UR6, 0xb, URZ ;  /* 0x0000000b06077899 */ /* 0x000fe400080006ff */
[----:B------:R-:W-:Y:S02]  /*0650*/  USHF.L.U32 UR6, UR6, 0x1, URZ ;  /* 0x0000000106067899 */ /* 0x000fe400080006ff */
[----:B---3--:R-:W-:Y:S01]  /*0660*/  ULEA UR4, UR5, UR4, 0x18 ;  /* 0x0000000405047291 */ /* 0x008fe2000f8ec0ff */
[----:B------:R-:W3:Y:S11]  /*0670*/  FENCE.VIEW.ASYNC.S ;  /* 0x00000000000073c6 */ /* 0x000ef60000000000 */
[----:B---3--:R3:W4:Y:S01]  /*0680*/  SYNCS.EXCH.64 URZ, [UR4], UR8 ;  /* 0x0000000804ff75b2 */ /* 0x0087220008000100 */
[----:B------:R3:W1:Y:S01]  /*0690*/  SYNCS.EXCH.64 URZ, [UR4+0x50], UR6 ;  /* 0x0000500604ff75b2 */ /* 0x0006620008000100 */
        /* <DEDUP_REMOVED lines=17> */
[----:B------:R3:W1:Y:S02]  /*07b0*/  SYNCS.EXCH.64 URZ, [UR4+0x98], UR6 ;  /* 0x0000980604ff75b2 */ /* 0x0006640008000100 */
[----:B---3--:R-:W-:Y:S01]  /*07c0*/  NOP ;  /* 0x0000000000007918 */ /* 0x008fe20000000000 */
.L_x_10:
[----:B------:R-:W-:Y:S05]  /*07d0*/  BSYNC.RECONVERGENT B0 ;  /* 0x0000000000007941 */ /* 0x000fea0003800200 */
.L_x_9:
[----:B------:R-:W3:Y:S01]  /*07e0*/  SHFL.IDX PT, R0, R85, RZ, 0x1f ;  /* 0x00001fff55007589 */ /* 0x000ee200000e0000 */
[----:B------:R-:W-:Y:S01]  /*07f0*/  NOP ;  /* 0x0000000000007918 */ /* 0x000fe20000000000 */
[----:B---3--:R-:W-:-:S13]  /*0800*/  ISETP.NE.AND P0, PT, R0, 0x1, PT ;  /* 0x000000010000780c */ /* 0x008fda0003f05270 */
[----:B------:R-:W-:Y:S05]  /*0810*/  @P0 BRA `(.L_x_11) ;  /* 0x0000000000500947 */ /* 0x000fea0003800000 */
        /* <DEDUP_REMOVED lines=9> */
[----:B------:R-:W-:Y:S01]  /*08b0*/  USHF.L.U32 UR6, UR6, 0x1, URZ ;  /* 0x0000000106067899 */ /* 0x000fe200080006ff */
[----:B------:R-:W-:Y:S01]  /*08c0*/  ELECT P0, URZ, PT ;  /* 0x0000000000ff782f */ /* 0x000fe20003800000 */
[----:B---3--:R-:W-:Y:S01]  /*08d0*/  ULEA UR4, UR5, UR4, 0x18 ;  /* 0x0000000405047291 */ /* 0x008fe2000f8ec0ff */
[----:B------:R-:W3:Y:S11]  /*08e0*/  FENCE.VIEW.ASYNC.S ;  /* 0x00000000000073c6 */ /* 0x000ef60000000000 */
[----:B---3--:R3:W1:Y:S01]  /*08f0*/  SYNCS.EXCH.64 URZ, [UR4+0xa0], UR8 ;  /* 0x0000a00804ff75b2 */ /* 0x0086620008000100 */
[----:B------:R3:W1:Y:S01]  /*0900*/  SYNCS.EXCH.64 URZ, [UR4+0xb8], UR6 ;  /* 0x0000b80604ff75b2 */ /* 0x0006620008000100 */
[----:B------:R3:W1:Y:S01]  /*0910*/  SYNCS.EXCH.64 URZ, [UR4+0xa8], UR8 ;  /* 0x0000a80804ff75b2 */ /* 0x0006620008000100 */
[----:B------:R3:W1:Y:S01]  /*0920*/  SYNCS.EXCH.64 URZ, [UR4+0xc0], UR6 ;  /* 0x0000c00604ff75b2 */ /* 0x0006620008000100 */
[----:B------:R3:W1:Y:S01]  /*0930*/  SYNCS.EXCH.64 URZ, [UR4+0xb0], UR8 ;  /* 0x0000b00804ff75b2 */ /* 0x0006620008000100 */
[----:B------:R3:W1:Y:S01]  /*0940*/  SYNCS.EXCH.64 URZ, [UR4+0xc8], UR6 ;  /* 0x0000c80604ff75b2 */ /* 0x0006620008000100 */
[----:B------:R-:W-:Y:S01]  /*0950*/  NOP ;  /* 0x0000000000007918 */ /* 0x000fe20000000000 */
.L_x_11:
[----:B------:R-:W2:Y:S01]  /*0960*/  SHFL.IDX PT, R0, R85, RZ, 0x1f ;  /* 0x00001fff55007589 */ /* 0x000ea200000e0000 */
[----:B------:R-:W-:Y:S01]  /*0970*/  NOP ;  /* 0x0000000000007918 */ /* 0x000fe20000000000 */
[----:B--2---:R-:W-:-:S13]  /*0980*/  ISETP.NE.AND P0, PT, R0, 0x3, PT ;  /* 0x000000030000780c */ /* 0x004fda0003f05270 */
[----:B------:R-:W-:Y:S05]  /*0990*/  @P0 BRA `(.L_x_12) ;  /* 0x0000000000300947 */ /* 0x000fea0003800000 */
[----:B------:R-:W2:Y:S01]  /*09a0*/  S2UR UR5, SR_CgaCtaId ;  /* 0x00000000000579c3 */ /* 0x000ea20000008800 */
[----:B---3--:R-:W-:Y:S01]  /*09b0*/  UMOV UR6, 0x400 ;  /* 0x0000040000067882 */ /* 0x008fe20000000000 */
[----:B------:R-:W-:Y:S01]  /*09c0*/  UMOV UR4, 0x20 ;  /* 0x0000002000047882 */ /* 0x000fe20000000000 */
[----:B------:R-:W-:Y:S01]  /*09d0*/  ELECT P0, URZ, PT ;  /* 0x0000000000ff782f */ /* 0x000fe20003800000 */
[----:B--2---:R-:W-:Y:S02]  /*09e0*/  ULEA UR6, UR5, UR6, 0x18 ;  /* 0x0000000605067291 */ /* 0x004fe4000f8ec0ff */
[----:B------:R-:W-:-:S04]  /*09f0*/  UIADD3 UR4, UPT, UPT, -UR4, 0x100000, URZ ;  /* 0x0010000004047890 */ /* 0x000fc8000fffe1ff */
[----:B------:R-:W-:Y:S02]  /*0a00*/  USHF.L.U32 UR5, UR4, 0xb, URZ ;  /* 0x0000000b04057899 */ /* 0x000fe400080006ff */
[----:B------:R-:W-:Y:S01]  /*0a10*/  USHF.L.U32 UR4, UR4, 0x1, URZ ;  /* 0x0000000104047899 */ /* 0x000fe200080006ff */
[----:B------:R-:W2:Y:S11]  /*0a20*/  FENCE.VIEW.ASYNC.S ;  /* 0x00000000000073c6 */ /* 0x000eb60000000000 */
[----:B--2---:R2:W3:Y:S01]  /*0a30*/  SYNCS.EXCH.64 URZ, [UR6+0xd0], UR4 ;  /* 0x0000d00406ff75b2 */ /* 0x0044e20008000100 */
[----:B------:R2:W1:Y:S01]  /*0a40*/  SYNCS.EXCH.64 URZ, [UR6+0xd8], UR4 ;  /* 0x0000d80406ff75b2 */ /* 0x0004620008000100 */
[----:B------:R-:W-:Y:S01]  /*0a50*/  NOP ;  /* 0x0000000000007918 */ /* 0x000fe20000000000 */
.L_x_12:
[----:B------:R-:W4:Y:S01]  /*0a60*/  SHFL.IDX PT, R0, R85, RZ, 0x1f ;  /* 0x00001fff55007589 */ /* 0x000f2200000e0000 */
[----:B------:R-:W-:Y:S01]  /*0a70*/  NOP ;  /* 0x0000000000007918 */ /* 0x000fe20000000000 */
[----:B----4-:R-:W-:-:S13]  /*0a80*/  ISETP.NE.AND P0, PT, R0, 0x4, PT ;  /* 0x000000040000780c */ /* 0x010fda0003f05270 */
[----:B------:R-:W-:Y:S05]  /*0a90*/  @P0 BRA `(.L_x_13) ;  /* 0x00000000004c0947 */ /* 0x000fea0003800000 */
[----:B--2---:R-:W2:Y:S01]  /*0aa0*/  S2UR UR5, SR_CgaCtaId ;  /* 0x00000000000579c3 */ /* 0x004ea20000008800 */
[----:B---3--:R-:W-:Y:S01]  /*0ab0*/  UMOV UR4, 0x3a0 ;  /* 0x000003a000047882 */ /* 0x008fe20000000000 */
[----:B------:R-:W-:Y:S01]  /*0ac0*/  UMOV UR6, 0x400 ;  /* 0x0000040000067882 */ /* 0x000fe20000000000 */
[----:B------:R-:W-:Y:S01]  /*0ad0*/  USEL UR4, UR4, 0x320, UP4 ;  /* 0x0000032004047887 */ /* 0x000fe2000a000000 */
[----:B------:R-:W-:Y:S01]  /*0ae0*/  UMOV UR8, 0x1 ;  /* 0x0000000100087882 */ /* 0x000fe20000000000 */
[----:B------:R-:W-:Y:S01]  /*0af0*/  ELECT P0, URZ, PT ;  /* 0x0000000000ff782f */ /* 0x000fe20003800000 */
[----:B------:R-:W-:-:S04]  /*0b00*/  UIADD3 UR8, UPT, UPT, -UR8, 0x100000, URZ ;  /* 0x0010000008087890 */ /* 0x000fc8000fffe1ff */
[----:B------:R-:W-:Y:S02]  /*0b10*/  USHF.L.U32 UR9, UR8, 0xb, URZ ;  /* 0x0000000b08097899 */ /* 0x000fe400080006ff */
[----:B------:R-:W-:Y:S02]  /*0b20*/  USHF.L.U32 UR8, UR8, 0x1, URZ ;  /* 0x0000000108087899 */ /* 0x000fe400080006ff */
[----:B--2---:R-:W-:Y:S02]  /*0b30*/  ULEA UR6, UR5, UR6, 0x18 ;  /* 0x0000000605067291 */ /* 0x004fe4000f8ec0ff */
[----:B------:R-:W-:-:S04]  /*0b40*/  UIADD3 UR4, UPT, UPT, -UR4, 0x100000, URZ ;  /* 0x0010000004047890 */ /* 0x000fc8000fffe1ff */
[----:B------:R-:W-:Y:S02]  /*0b50*/  USHF.L.U32 UR5, UR4, 0xb, URZ ;  /* 0x0000000b04057899 */ /* 0x000fe400080006ff */
[----:B------:R-:W-:Y:S01]  /*0b60*/  USHF.L.U32 UR4, UR4, 0x1, URZ ;  /* 0x0000000104047899 */ /* 0x000fe200080006ff */
[----:B------:R-:W2:Y:S03]  /*0b70*/  FENCE.VIEW.ASYNC.S ;  /* 0x00000000000073c6 */ /* 0x000ea60000000000 */
[----:B--2---:R4:W2:Y:S08]  /*0b80*/  SYNCS.EXCH.64 URZ, [UR6+0xe0], UR8 ;  /* 0x0000e00806ff75b2 */ /* 0x0048b00008000100 */
[----:B------:R4:W3:Y:S01]  /*0b90*/  SYNCS.EXCH.64 URZ, [UR6+0xf0], UR4 ;  /* 0x0000f00406ff75b2 */ /* 0x0008e20008000100 */
[----:B------:R4:W1:Y:S01]  /*0ba0*/  SYNCS.EXCH.64 URZ, [UR6+0xe8], UR8 ;  /* 0x0000e80806ff75b2 */ /* 0x0008620008000100 */
[----:B------:R4:W1:Y:S02]  /*0bb0*/  SYNCS.EXCH.64 URZ, [UR6+0xf8], UR4 ;  /* 0x0000f80406ff75b2 */ /* 0x0008640008000100 */
[----:B----4-:R-:W-:Y:S01]  /*0bc0*/  NOP ;  /* 0x0000000000007918 */ /* 0x010fe20000000000 */
.L_x_13:
[----:B------:R-:W4:Y:S01]  /*0bd0*/  SHFL.IDX PT, R0, R85, RZ, 0x1f ;  /* 0x00001fff55007589 */ /* 0x000f2200000e0000 */
[----:B------:R-:W-:Y:S01]  /*0be0*/  NOP ;  /* 0x0000000000007918 */ /* 0x000fe20000000000 */
[----:B----4-:R-:W-:-:S13]  /*0bf0*/  ISETP.NE.AND P0, PT, R0, 0x5, PT ;  /* 0x000000050000780c */ /* 0x010fda0003f05270 */
[----:B------:R-:W-:Y:S05]  /*0c00*/  @P0 BRA `(.L_x_14) ;  /* 0x0000000000580947 */ /* 0x000fea0003800000 */
[----:B--2---:R-:W2:Y:S01]  /*0c10*/  S2UR UR5, SR_CgaCtaId ;  /* 0x00000000000579c3 */ /* 0x004ea20000008800 */
[----:B---3--:R-:W-:Y:S01]  /*0c20*/  UMOV UR4, 0x400 ;  /* 0x0000040000047882 */ /* 0x008fe20000000000 */
        /* <DEDUP_REMOVED lines=9> */
[----:B--2---:R-:W-:Y:S01]  /*0cc0*/  ULEA UR4, UR5, UR4, 0x18 ;  /* 0x0000000405047291 */ /* 0x004fe2000f8ec0ff */
[----:B------:R-:W2:Y:S11]  /*0cd0*/  FENCE.VIEW.ASYNC.S ;  /* 0x00000000000073c6 */ /* 0x000eb60000000000 */
[----:B--2---:R4:W2:Y:S01]  /*0ce0*/  SYNCS.EXCH.64 URZ, [UR4+0x100], UR6 ;  /* 0x0001000604ff75b2 */ /* 0x0048a20008000100 */
[----:B------:R4:W3:Y:S01]  /*0cf0*/  SYNCS.EXCH.64 URZ, [UR4+0x120], UR8 ;  /* 0x0001200804ff75b2 */ /* 0x0008e20008000100 */
[----:B------:R4:W1:Y:S01]  /*0d00*/  SYNCS.EXCH.64 URZ, [UR4+0x108], UR6 ;  /* 0x0001080604ff75b2 */ /* 0x0008620008000100 */
[----:B------:R4:W1:Y:S01]  /*0d10*/  SYNCS.EXCH.64 URZ, [UR4+0x128], UR8 ;  /* 0x0001280804ff75b2 */ /* 0x0008620008000100 */
[----:B------:R4:W1:Y:S01]  /*0d20*/  SYNCS.EXCH.64 URZ, [UR4+0x110], UR6 ;  /* 0x0001100604ff75b2 */ /* 0x0008620008000100 */
[----:B------:R4:W1:Y:S01]  /*0d30*/  SYNCS.EXCH.64 URZ, [UR4+0x130], UR8 ;  /* 0x0001300804ff75b2 */ /* 0x0008620008000100 */
[----:B------:R4:W1:Y:S01]  /*0d40*/  SYNCS.EXCH.64 URZ, [UR4+0x118], UR6 ;  /* 0x0001180604ff75b2 */ /* 0x0008620008000100 */
[----:B------:R4:W1:Y:S02]  /*0d50*/  SYNCS.EXCH.64 URZ, [UR4+0x138], UR8 ;  /* 0x0001380804ff75b2 */ /* 0x0008640008000100 */
[----:B----4-:R-:W-:Y:S01]  /*0d60*/  NOP ;  /* 0x0000000000007918 */ /* 0x010fe20000000000 */
.L_x_14:
[----:B------:R-:W4:Y:S01]  /*0d70*/  SHFL.IDX PT, R0, R85, RZ, 0x1f ;  /* 0x00001fff55007589 */ /* 0x000f2200000e0000 */
[----:B------:R-:W-:Y:S01]  /*0d80*/  ISETP.NE.OR P1, PT, RZ, UR20, !P1 ;  /* 0x00000014ff007c0c */ /* 0x000fe2000cf25670 */
[----:B------:R-:W-:Y:S01]  /*0d90*/  NOP ;  /* 0x0000000000007918 */ /* 0x000fe20000000000 */
[----:B----4-:R-:W-:-:S13]  /*0da0*/  ISETP.NE.AND P0, PT, R0, 0x3, PT ;  /* 0x000000030000780c */ /* 0x010fda0003f05270 */
[----:B------:R-:W-:Y:S05]  /*0db0*/  @P0 BRA `(.L_x_15) ;  /* 0x0000000000380947 */ /* 0x000fea0003800000 */
[----:B--2---:R-:W2:Y:S01]  /*0dc0*/  S2UR UR5, SR_CgaCtaId ;  /* 0x00000000000579c3 */ /* 0x004ea20000008800 */
[----:B---3--:R-:W-:Y:S01]  /*0dd0*/  UMOV UR4, 0x400 ;  /* 0x0000040000047882 */ /* 0x008fe20000000000 */
[----:B------:R-:W-:Y:S01]  /*0de0*/  UMOV UR6, 0x20 ;  /* 0x0000002000067882 */ /* 0x000fe20000000000 */
[----:B------:R-:W-:Y:S01]  /*0df0*/  ELECT P0, URZ, PT ;  /* 0x0000000000ff782f */ /* 0x000fe20003800000 */
[----:B------:R-:W-:-:S04]  /*0e00*/  UIADD3 UR6, UPT, UPT, -UR6, 0x100000, URZ ;  /* 0x0010000006067890 */ /* 0x000fc8000fffe1ff */
[----:B------:R-:W-:Y:S02]  /*0e10*/  USHF.L.U32 UR7, UR6, 0xb, URZ ;  /* 0x0000000b06077899 */ /* 0x000fe400080006ff */
[----:B------:R-:W-:Y:S02]  /*0e20*/  USHF.L.U32 UR6, UR6, 0x1, URZ ;  /* 0x0000000106067899 */ /* 0x000fe400080006ff */
[----:B--2---:R-:W-:Y:S01]  /*0e30*/  ULEA UR4, UR5, UR4, 0x18 ;  /* 0x0000000405047291 */ /* 0x004fe2000f8ec0ff */
[----:B------:R-:W2:Y:S11]  /*0e40*/  FENCE.VIEW.ASYNC.S ;  /* 0x00000000000073c6 */ /* 0x000eb60000000000 */
[----:B--2---:R4:W2:Y:S01]  /*0e50*/  SYNCS.EXCH.64 URZ, [UR4+0x140], UR6 ;  /* 0x0001400604ff75b2 */ /* 0x0048a20008000100 */
[----:B------:R4:W3:Y:S01]  /*0e60*/  SYNCS.EXCH.64 URZ, [UR4+0x150], UR6 ;  /* 0x0001500604ff75b2 */ /* 0x0008e20008000100 */
[----:B------:R4:W1:Y:S01]  /*0e70*/  SYNCS.EXCH.64 URZ, [UR4+0x148], UR6 ;  /* 0x0001480604ff75b2 */ /* 0x0008620008000100 */
[----:B------:R4:W1:Y:S02]  /*0e80*/  SYNCS.EXCH.64 URZ, [UR4+0x158], UR6 ;  /* 0x0001580604ff75b2 */ /* 0x0008640008000100 */
[----:B----4-:R-:W-:Y:S01]  /*0e90*/  NOP ;  /* 0x0000000000007918 */ /* 0x010fe20000000000 */
.L_x_15:
[----:B---3--:R-:W3:Y:S01]  /*0ea0*/  S2UR UR7, SR_CgaCtaId ;  /* 0x00000000000779c3 */ /* 0x008ee20000008800 */
[----:B------:R-:W-:Y:S01]  /*0eb0*/  VOTEU.ALL UP0, P1 ;  /* 0x0000000000ff7886 */ /* 0x000fe20000800000 */
[----:B--2---:R-:W-:Y:S01]  /*0ec0*/  UMOV UR4, 0x20 ;  /* 0x0000002000047882 */ /* 0x004fe20000000000 */
[----:B------:R-:W-:Y:S01]  /*0ed0*/  NOP ;  /* 0x0000000000007918 */ /* 0x000fe20000000000 */
[----:B-1----:R-:W-:Y:S01]  /*0ee0*/  LOP3.LUT R3, R92, 0x1f, RZ, 0xc0, !PT ;  /* 0x0000001f5c037812 */ /* 0x002fe200078ec0ff */
[----:B------:R-:W-:Y:S01]  /*0ef0*/  UISETP.NE.AND UP5, UPT, UR20, URZ, UPT ;  /* 0x000000ff1400728c */ /* 0x000fe2000bfa5270 */
[----:B------:R-:W-:Y:S01]  /*0f00*/  @!UP0 UMOV UR6, 0x400 ;  /* 0x0000040000068882 */ /* 0x000fe20000000000 */
[----:B------:R-:W-:-:S04]  /*0f10*/  @!UP0 UIADD3 UR4, UPT, UPT, -UR4, 0x100000, URZ ;  /* 0x0010000004048890 */ /* 0x000fc8000fffe1ff */
[----:B------:R-:W-:Y:S02]  /*0f20*/  @!UP0 USHF.L.U32 UR5, UR4, 0xb, URZ ;  /* 0x0000000b04058899 */ /* 0x000fe400080006ff */
[----:B------:R-:W-:Y:S02]  /*0f30*/  @!UP0 USHF.L.U32 UR4, UR4, 0x1, URZ ;  /* 0x0000000104048899 */ /* 0x000fe400080006ff */
[----:B---3--:R-:W-:Y:S01]  /*0f40*/  @!UP0 ULEA UR6, UR7, UR6, 0x18 ;  /* 0x0000000607068291 */ /* 0x008fe2000f8ec0ff */
[----:B------:R-:W1:Y:S01]  /*0f50*/  LDCU UR7, c[0x0][0x36c] ;  /* 0x00006d80ff0777ac */ /* 0x000e620008000800 */
[----:B------:R-:W-:Y:S01]  /*0f60*/  VOTEU.ALL UP0, P1 ;  /* 0x0000000000ff7886 */ /* 0x000fe20000800000 */
[----:B------:R-:W2:Y:S09]  /*0f70*/  FENCE.VIEW.ASYNC.S ;  /* 0x00000000000073c6 */ /* 0x000eb20000000000 */
[----:B--2---:R2:W3:Y:S01]  /*0f80*/  @!UP0 SYNCS.EXCH.64 URZ, [UR6+0x160], UR4 ;  /* 0x0001600406ff85b2 */ /* 0x0044e20008000100 */
[----:B-1----:R-:W-:-:S09]  /*0f90*/  UISETP.EQ.U32.AND UP6, UPT, UR7, 0x1, UPT ;  /* 0x000000010700788c */ /* 0x002fd2000bfc2070 */
[----:B--2---:R-:W-:Y:S05]  /*0fa0*/  BRA.U !UP6, `(.L_x_16) ;  /* 0x000000010e087547 */ /* 0x004fea000b800000 */
[----:B---3--:R-:W-:Y:S01]  /*0fb0*/  UCGABAR_ARV ;  /* 0x00000000000079c7 */ /* 0x008fe20008000000 */
[----:B------:R-:W-:Y:S05]  /*0fc0*/  BRA `(.L_x_17) ;  /* 0x0000000000047947 */ /* 0x000fea0003800000 */
.L_x_16:
[----:B---3--:R-:W-:Y:S01]  /*0fd0*/  NOP ;  /* 0x0000000000007918 */ /* 0x008fe20000000000 */
.L_x_17:
[----:B------:R-:W1:Y:S01]  /*0fe0*/  S2UR UR22, SR_CTAID.X ;  /* 0x00000000001679c3 */ /* 0x000e620000002500 */
[----:B------:R-:W-:-:S05]  /*0ff0*/  CS2R.32 R87, SR_CgaSize ;  /* 0x0000000000577805 */ /* 0x000fca0000008a00 */
[----:B------:R-:W-:-:S05]  /*1000*/  IMAD R87, R87, -0xa0, RZ ;  /* 0xffffff6057577824 */ /* 0x000fca00078e02ff */
[----:B------:R-:W-:-:S14]  /*1010*/  R2UR UR5, R87 ;  /* 0x00000000570572ca */ /* 0x000fdc00000e0000 */
[----:B------:R-:W2:Y:S01]  /*1020*/  LDCU UR5, c[0x0][UR5+0x2b0] ;  /* 0x00005600050577ac */ /* 0x000ea20008000800 */
[----:B------:R-:W-:-:S05]  /*1030*/  CS2R.32 R87, SR_CgaSize ;  /* 0x0000000000577805 */ /* 0x000fca0000008a00 */
[----:B------:R-:W-:-:S05]  /*1040*/  IMAD R87, R87, -0xa0, RZ ;  /* 0xffffff6057577824 */ /* 0x000fca00078e02ff */
[----:B------:R-:W-:-:S14]  /*1050*/  R2UR UR4, R87 ;  /* 0x00000000570472ca */ /* 0x000fdc00000e0000 */
[----:B------:R-:W3:Y:S01]  /*1060*/  LDCU UR4, c[0x0][UR4+0x2b4] ;  /* 0x00005680040477ac */ /* 0x000ee20008000800 */
[----:B------:R-:W4:Y:S01]  /*1070*/  S2UR UR33, SR_CTAID.Y ;  /* 0x00000000002179c3 */ /* 0x000f220000002600 */
[----:B------:R-:W-:-:S05]  /*1080*/  CS2R.32 R87, SR_CgaSize ;  /* 0x0000000000577805 */ /* 0x000fca0000008a00 */
[----:B------:R-:W-:-:S05]  /*1090*/  IMAD R87, R87, -0xa0, RZ ;  /* 0xffffff6057577824 */ /* 0x000fca00078e02ff */
[----:B------:R-:W-:-:S14]  /*10a0*/  R2UR UR7, R87 ;  /* 0x00000000570772ca */ /* 0x000fdc00000e0000 */
[----:B------:R-:W3:Y:S01]  /*10b0*/  LDCU UR7, c[0x0][UR7+0x2a0] ;  /* 0x00005400070777ac */ /* 0x000ee20008000800 */
[----:B------:R-:W-:-:S05]  /*10c0*/  CS2R.32 R87, SR_CgaSize ;  /* 0x0000000000577805 */ /* 0x000fca0000008a00 */
[----:B------:R-:W-:-:S05]  /*10d0*/  IMAD R87, R87, -0xa0, RZ ;  /* 0xffffff6057577824 */ /* 0x000fca00078e02ff */
[----:B------:R-:W-:-:S14]  /*10e0*/  R2UR UR8, R87 ;  /* 0x00000000570872ca */ /* 0x000fdc00000e0000 */
[----:B------:R-:W3:Y:S01]  /*10f0*/  LDCU UR8, c[0x0][UR8+0x2a4] ;  /* 0x00005480080877ac */ /* 0x000ee20008000800 */
[----:B------:R-:W3:Y:S01]  /*1100*/  S2UR UR9, SR_CgaCtaId ;  /* 0x00000000000979c3 */ /* 0x000ee20000008800 */
[----:B------:R-:W-:Y:S01]  /*1110*/  UISETP.GT.U32.AND UP0, UPT, UR46, 0xffff, UPT ;  /* 0x0000ffff2e00788c */ /* 0x000fe2000bf04070 */
[----:B------:R-:W3:Y:S01]  /*1120*/  LDCU UR21, c[0x0][0xb24] ;  /* 0x00016480ff1577ac */ /* 0x000ee20008000800 */
[----:B------:R-:W3:Y:S01]  /*1130*/  LDCU UR42, c[0x0][0xb24] ;  /* 0x00016480ff2a77ac */ /* 0x000ee20008000800 */
[----:B-1----:R-:W-:Y:S01]  /*1140*/  I2FP.F32.U32 R2, UR22 ;  /* 0x0000001600027c45 */ /* 0x002fe20008201000 */
[----:B------:R-:W1:Y:S04]  /*1150*/  LDCU UR26, c[0x0][0xb30] ;  /* 0x00016600ff1a77ac */ /* 0x000e680008000800 */
[----:B--2---:R-:W-:Y:S01]  /*1160*/  FMUL R2, R2, UR5 ;  /* 0x0000000502027c20 */ /* 0x004fe20008400000 */
[----:B------:R-:W-:Y:S01]  /*1170*/  USEL UR5, UR46, 0xffff, !UP0 ;  /* 0x0000ffff2e057887 */ /* 0x000fe2000c000000 */
[----:B----4-:R-:W-:-:S04]  /*1180*/  I2FP.F32.U32 R0, UR33 ;  /* 0x0000002100007c45 */ /* 0x010fc80008201000 */
[----:B------:R-:W2:Y:S01]  /*1190*/  F2I.U32.TRUNC.NTZ R2, R2 ;  /* 0x0000000200027305 */ /* 0x000ea2000020f000 */
[----:B------:R-:W-:Y:S01]  /*11a0*/  ULOP3.LUT UR24, UR5, 0xffff, URZ, 0xc0, !UPT ;  /* 0x0000ffff05187892 */ /* 0x000fe2000f8ec0ff */
[----:B---3--:R-:W-:Y:S01]  /*11b0*/  FMUL R0, R0, UR4 ;  /* 0x0000000400007c20 */ /* 0x008fe20008400000 */
[----:B------:R-:W-:-:S05]  /*11c0*/  USHF.L.U32 UR28, UR9, 0x9, URZ ;  /* 0x00000009091c7899 */ /* 0x000fca00080006ff */
[----:B------:R-:W3:Y:S01]  /*11d0*/  F2I.U32.TRUNC.NTZ R0, R0 ;  /* 0x0000000000007305 */ /* 0x000ee2000020f000 */
[----:B--2---:R-:W-:Y:S02]  /*11e0*/  R2UR UR4, R2 ;  /* 0x00000000020472ca */ /* 0x004fe400000e0000 */
[----:B------:R-:W-:Y:S02]  /*11f0*/  PRMT R2, RZ, 0x7610, R2 ;  /* 0x00007610ff027816 */ /* 0x000fe40000000002 */
[----:B---3--:R-:W-:Y:S02]  /*1200*/  R2UR UR6, R0 ;  /* 0x00000000000672ca */ /* 0x008fe400000e0000 */
[----:B------:R-:W-:-:S07]  /*1210*/  PRMT R0, RZ, 0x7610, R0 ;  /* 0x00007610ff007816 */ /* 0x000fce0000000000 */
[----:B------:R-:W-:-:S04]  /*1220*/  UIADD3 UR5, UPT, UPT, -UR4, URZ, URZ ;  /* 0x000000ff04057290 */ /* 0x000fc8000fffe1ff */
[----:B------:R-:W-:Y:S02]  /*1230*/  UIMAD UR5, UR7, UR5, UR22 ;  /* 0x00000005070572a4 */ /* 0x000fe4000f8e0216 */
[----:B------:R-:W-:-:S04]  /*1240*/  UIADD3 UR4, UPT, UPT, -UR6, URZ, URZ ;  /* 0x000000ff06047290 */ /* 0x000fc8000fffe1ff */
[----:B------:R-:W-:Y:S01]  /*1250*/  IMAD.U32 R87, RZ, RZ, UR5 ;  /* 0x00000005ff577e24 */ /* 0x000fe2000f8e00ff */
[----:B------:R-:W-:-:S06]  /*1260*/  UIMAD UR4, UR8, UR4, UR33 ;  /* 0x00000004080472a4 */ /* 0x000fcc000f8e0221 */
[----:B------:R-:W-:Y:S01]  /*1270*/  IMAD.U32 R86, RZ, RZ, UR4 ;  /* 0x00000004ff567e24 */ /* 0x000fe2000f8e00ff */
[----:B-1----:R-:W-:Y:S06]  /*1280*/  BRA.U UP5, `(.L_x_18) ;  /* 0x0000000105447547 */ /* 0x002fec000b800000 */
[----:B------:R-:W-:Y:S02]  /*1290*/  R2UR UR4, R86 ;  /* 0x00000000560472ca */ /* 0x000fe400000e0000 */
[----:B------:R-:W-:-:S11]  /*12a0*/  R2UR UR7, R87 ;  /* 0x00000000570772ca */ /* 0x000fd600000e0000 */
[----:B------:R-:W-:Y:S02]  /*12b0*/  UISETP.NE.AND UP0, UPT, UR4, URZ, UPT ;  /* 0x000000ff0400728c */ /* 0x000fe4000bf05270 */
[----:B------:R-:W-:Y:S02]  /*12c0*/  ULOP3.LUT UR4, UR7, 0x2, URZ, 0x3c, !UPT ;  /* 0x0000000207047892 */ /* 0x000fe4000f8e3cff */
[----:B------:R-:W-:Y:S02]  /*12d0*/  UISETP.GT.U32.AND UP2, UPT, UR7, 0x1, UP0 ;  /* 0x000000010700788c */ /* 0x000fe40008744070 */
[----:B------:R-:W-:Y:S02]  /*12e0*/  UISETP.GT.U32.AND UP0, UPT, UR4, 0x1, UP0 ;  /* 0x000000010400788c */ /* 0x000fe40008704070 */
[----:B------:R-:W-:Y:S02]  /*12f0*/  USEL UR5, URZ, 0x2, UP2 ;  /* 0x00000002ff057887 */ /* 0x000fe40009000000 */
[----:B------:R-:W-:-:S02]  /*1300*/  USEL UR6, URZ, 0x1, UP2 ;  /* 0x00000001ff067887 */ /* 0x000fc40009000000 */
[----:B------:R-:W-:Y:S02]  /*1310*/  USEL UR4, URZ, 0x4, UP0 ;  /* 0x00000004ff047887 */ /* 0x000fe40008000000 */
[----:B------:R-:W-:Y:S02]  /*1320*/  ULOP3.LUT UR7, UR7, 0xfffffffe, URZ, 0xc0, !UPT ;  /* 0xfffffffe07077892 */ /* 0x000fe4000f8ec0ff */
[----:B------:R-:W-:Y:S02]  /*1330*/  USEL UR8, URZ, 0x8, UP0 ;  /* 0x00000008ff087887 */ /* 0x000fe40008000000 */
[----:B------:R-:W-:-:S03]  /*1340*/  UIADD3 UR4, UPT, UPT, UR4, UR5, UR6 ;  /* 0x0000000504047290 */ /* 0x000fc6000fffe006 */
[----:B------:R-:W-:Y:S01]  /*1350*/  UMOV UR5, 0x3 ;  /* 0x0000000300057882 */ /* 0x000fe20000000000 */
[----:B------:R-:W-:Y:S02]  /*1360*/  UIADD3 UR4, UPT, UPT, UR4, UR8, URZ ;  /* 0x0000000804047290 */ /* 0x000fe4000fffe0ff */
[----:B------:R-:W-:-:S04]  /*1370*/  USHF.L.U32 UR5, UR5, UR7, URZ ;  /* 0x0000000705057299 */ /* 0x000fc800080006ff */
[----:B------:R-:W-:Y:S02]  /*1380*/  IMAD.U32 R2, RZ, RZ, UR4 ;  /* 0x00000004ff027e24 */ /* 0x000fe4000f8e00ff */
[----:B------:R-:W-:-:S07]  /*1390*/  IMAD.U32 R0, RZ, RZ, UR5 ;  /* 0x00000005ff007e24 */ /* 0x000fce000f8e00ff */
.L_x_18:
[----:B------:R-:W1:Y:S01]  /*13a0*/  S2UR UR36, SR_CTAID.Z ;  /* 0x00000000002479c3 */ /* 0x000e620000002700 */
[----:B------:R-:W-:Y:S01]  /*13b0*/  UISETP.GE.AND UP0, UPT, UR21, 0x1, UPT ;  /* 0x000000011500788c */ /* 0x000fe2000bf06270 */
[----:B------:R-:W-:Y:S01]  /*13c0*/  UMOV UR27, 0x5 ;  /* 0x00000005001b7882 */ /* 0x000fe20000000000 */
[----:B------:R-:W-:-:S07]  /*13d0*/  UMOV UR32, UR22 ;  /* 0x0000001600207c82 */ /* 0x000fce0008000000 */
[----:B------:R-:W-:Y:S05]  /*13e0*/  BRA.U !UP0, `(.L_x_19) ;  /* 0x0000000108d47547 */ /* 0x000fea000b800000 */
[----:B------:R-:W2:Y:S01]  /*13f0*/  LDCU.128 UR16, c[0x0][0xb10] ;  /* 0x00016200ff1077ac */ /* 0x000ea20008000c00 */
[----:B------:R-:W3:Y:S01]  /*1400*/  LDCU UR13, c[0x0][0x370] ;  /* 0x00006e00ff0d77ac */ /* 0x000ee20008000800 */
[----:B------:R-:W4:Y:S01]  /*1410*/  LDCU UR8, c[0x0][0x374] ;  /* 0x00006e80ff0877ac */ /* 0x000f220008000800 */
[----:B------:R-:W1:Y:S01]  /*1420*/  LDCU UR23, c[0x0][0xb0c] ;  /* 0x00016180ff1777ac */ /* 0x000e620008000800 */
[----:B------:R-:W1:Y:S01]  /*1430*/  LDCU UR25, c[0x0][0xb20] ;  /* 0x00016400ff1977ac */ /* 0x000e620008000800 */
[----:B--2---:R-:W-:Y:S01]  /*1440*/  UIMAD.WIDE.U32 UR4, UR22, UR16, URZ ;  /* 0x00000010160472a5 */ /* 0x004fe2000f8e00ff */
[----:B------:R-:W2:Y:S01]  /*1450*/  LDCU.64 UR14, c[0x0][0xb28] ;  /* 0x00016500ff0e77ac */ /* 0x000ea20008000a00 */
[----:B------:R-:W-:-:S05]  /*1460*/  UISETP.NE.AND UP3, UPT, UR18, 0x1, UPT ;  /* 0x000000011200788c */ /* 0x000fca000bf65270 */
[----:B------:R-:W-:Y:S01]  /*1470*/  UMOV UR4, UR5 ;  /* 0x0000000500047c82 */ /* 0x000fe20008000000 */
[----:B---3--:R-:W-:Y:S02]  /*1480*/  UIMAD.WIDE.U32 UR6, UR13, UR16, URZ ;  /* 0x000000100d0672a5 */ /* 0x008fe4000f8e00ff */
[----:B------:R-:W-:Y:S02]  /*1490*/  USHF.R.U32.HI UR9, URZ, UR17, UR4 ;  /* 0x00000011ff097299 */ /* 0x000fe40008011604 */
[----:B----4-:R-:W-:Y:S02]  /*14a0*/  UIMAD.WIDE.U32 UR4, UR8, UR19, URZ ;  /* 0x00000013080472a5 */ /* 0x010fe4000f8e00ff */
[----:B-1----:R-:W-:Y:S01]  /*14b0*/  UISETP.NE.AND UP0, UPT, UR23, 0x1, UPT ;  /* 0x000000011700788c */ /* 0x002fe2000bf05270 */
[----:B------:R-:W-:Y:S01]  /*14c0*/  UMOV UR6, UR7 ;  /* 0x0000000700067c82 */ /* 0x000fe20008000000 */
[----:B------:R-:W-:-:S03]  /*14d0*/  UISETP.NE.AND UP2, UPT, UR21, 0x1, UPT ;  /* 0x000000011500788c */ /* 0x000fc6000bf45270 */
[----:B------:R-:W-:Y:S01]  /*14e0*/  UMOV UR4, UR5 ;  /* 0x0000000500047c82 */ /* 0x000fe20008000000 */
[----:B------:R-:W-:Y:S02]  /*14f0*/  USEL UR12, UR22, UR9, !UP0 ;  /* 0x00000009160c7287 */ /* 0x000fe4000c000000 */
[----:B------:R-:W-:Y:S02]  /*1500*/  @UP3 USHF.R.U32.HI UR8, URZ, UR25, UR4 ;  /* 0x00000019ff083299 */ /* 0x000fe40008011604 */
[----:B------:R-:W-:Y:S02]  /*1510*/  UIADD3 UR32, UPT, UPT, -UR12, URZ, URZ ;  /* 0x000000ff0c207290 */ /* 0x000fe4000fffe1ff */
[----:B------:R-:W-:Y:S02]  /*1520*/  @UP0 USHF.R.U32.HI UR13, URZ, UR17, UR6 ;  /* 0x00000011ff0d0299 */ /* 0x000fe40008011606 */
[----:B------:R-:W-:Y:S02]  /*1530*/  UIMAD.WIDE.U32 UR6, UR33, UR19, URZ ;  /* 0x00000013210672a5 */ /* 0x000fe4000f8e00ff */
[----:B--2---:R-:W-:-:S02]  /*1540*/  UIMAD.WIDE.U32 UR4, UR8, UR14, URZ ;  /* 0x0000000e080472a5 */ /* 0x004fc4000f8e00ff */
[----:B------:R-:W-:Y:S02]  /*1550*/  UIMAD.WIDE.U32 UR10, UR13, UR14, URZ ;  /* 0x0000000e0d0a72a5 */ /* 0x000fe4000f8e00ff */
[----:B------:R-:W-:Y:S01]  /*1560*/  UIMAD UR32, UR23, UR32, UR22 ;  /* 0x00000020172072a4 */ /* 0x000fe2000f8e0216 */
[----:B------:R-:W-:Y:S02]  /*1570*/  UMOV UR6, UR7 ;  /* 0x0000000700067c82 */ /* 0x000fe40008000000 */
[----:B------:R-:W-:Y:S01]  /*1580*/  UMOV UR4, UR5 ;  /* 0x0000000500047c82 */ /* 0x000fe20008000000 */
[----:B------:R-:W-:Y:S02]  /*1590*/  USHF.R.U32.HI UR6, URZ, UR25, UR6 ;  /* 0x00000019ff067299 */ /* 0x000fe40008011606 */
[----:B------:R-:W-:Y:S01]  /*15a0*/  @UP2 USHF.R.U32.HI UR8, URZ, UR15, UR4 ;  /* 0x0000000fff082299 */ /* 0x000fe20008011604 */
[----:B------:R-:W-:Y:S01]  /*15b0*/  UMOV UR5, UR11 ;  /* 0x0000000b00057c82 */ /* 0x000fe20008000000 */
[----:B------:R-:W-:-:S02]  /*15c0*/  USEL UR4, UR33, UR6, !UP3 ;  /* 0x0000000621047287 */ /* 0x000fc4000d800000 */
[----:B------:R-:W-:Y:S02]  /*15d0*/  @UP2 USHF.R.U32.HI UR13, URZ, UR15, UR5 ;  /* 0x0000000fff0d2299 */ /* 0x000fe40008011605 */
[----:B------:R-:W-:Y:S02]  /*15e0*/  UIMAD UR5, UR8, UR21, URZ ;  /* 0x00000015080572a4 */ /* 0x000fe4000f8e02ff */
[----:B------:R-:W-:Y:S02]  /*15f0*/  UIMAD UR8, UR13, UR21, URZ ;  /* 0x000000150d0872a4 */ /* 0x000fe4000f8e02ff */
[----:B------:R-:W-:Y:S02]  /*1600*/  UISETP.GE.AND UP0, UPT, UR4, UR5, UPT ;  /* 0x000000050400728c */ /* 0x000fe4000bf06270 */
[----:B------:R-:W-:Y:S02]  /*1610*/  UIMAD.WIDE.U32 UR6, UR4, UR14, URZ ;  /* 0x0000000e040672a5 */ /* 0x000fe4000f8e00ff */
[----:B------:R-:W-:-:S02]  /*1620*/  UISETP.GE.OR UP0, UPT, UR12, UR8, UP0 ;  /* 0x000000080c00728c */ /* 0x000fc40008706670 */
[----:B------:R-:W-:-:S03]  /*1630*/  UIMAD.WIDE.U32 UR8, UR12, UR14, URZ ;  /* 0x0000000e0c0872a5 */ /* 0x000fc6000f8e00ff */
[----:B------:R-:W-:Y:S01]  /*1640*/  UMOV UR6, UR7 ;  /* 0x0000000700067c82 */ /* 0x000fe20008000000 */
[----:B------:R-:W-:Y:S02]  /*1650*/  UIADD3 UR7, UPT, UPT, -UR4, URZ, URZ ;  /* 0x000000ff04077290 */ /* 0x000fe4000fffe1ff */
[----:B------:R-:W-:Y:S02]  /*1660*/  USHF.R.U32.HI UR6, URZ, UR15, UR6 ;  /* 0x0000000fff067299 */ /* 0x000fe40008011606 */
[----:B------:R-:W-:Y:S02]  /*1670*/  UIMAD UR33, UR18, UR7, UR33 ;  /* 0x00000007122172a4 */ /* 0x000fe4000f8e0221 */
[----:B------:R-:W-:Y:S01]  /*1680*/  USEL UR6, UR4, UR6, !UP2 ;  /* 0x0000000604067287 */ /* 0x000fe2000d000000 */
[----:B------:R-:W-:Y:S02]  /*1690*/  @!UP0 UMOV UR5, UR9 ;  /* 0x0000000900058c82 */ /* 0x000fe40008000000 */
[----:B------:R-:W-:-:S02]  /*16a0*/  @!UP0 USHF.R.U32.HI UR5, URZ, UR15, UR5 ;  /* 0x0000000fff058299 */ /* 0x000fc40008011605 */
[----:B------:R-:W-:Y:S02]  /*16b0*/  UIADD3 UR7, UPT, UPT, -UR6, URZ, URZ ;  /* 0x000000ff06077290 */ /* 0x000fe4000fffe1ff */
[----:B------:R-:W-:Y:S02]  /*16c0*/  @!UP0 USEL UR5, UR12, UR5, !UP2 ;  /* 0x000000050c058287 */ /* 0x000fe4000d000000 */
[----:B------:R-:W-:Y:S02]  /*16d0*/  UIMAD UR7, UR21, UR7, UR4 ;  /* 0x00000007150772a4 */ /* 0x000fe4000f8e0204 */
[----:B------:R-:W-:Y:S02]  /*16e0*/  @!UP0 UIADD3 UR6, UPT, UPT, UR6, -UR5, URZ ;  /* 0x8000000506068290 */ /* 0x000fe4000fffe0ff */
[----:B------:R-:W-:Y:S02]  /*16f0*/  @!UP0 UIMAD UR7, UR7, UR13, UR5 ;  /* 0x0000000d070782a4 */ /* 0x000fe4000f8e0205 */
[----:B------:R-:W-:-:S04]  /*1700*/  @!UP0 UIMAD UR4, UR6, UR21, UR12 ;  /* 0x00000015060482a4 */ /* 0x000fc8000f8e020c */
[----:B------:R-:W-:Y:S01]  /*1710*/  UIMAD UR33, UR4, UR18, UR33 ;  /* 0x00000012042172a4 */ /* 0x000fe2000f8e0221 */
[----:B------:R-:W-:Y:S02]  /*1720*/  @!UP0 UMOV UR12, UR7 ;  /* 0x00000007000c8c82 */ /* 0x000fe40008000000 */
[----:B------:R-:W-:-:S12]  /*1730*/  UIMAD UR32, UR12, UR23, UR32 ;  /* 0x000000170c2072a4 */ /* 0x000fd8000f8e0220 */
.L_x_19:
[----:B------:R-:W-:Y:S02]  /*1740*/  UISETP.NE.AND UP2, UPT, UR26, 0x1, UPT ;  /* 0x000000011a00788c */ /* 0x000fe4000bf45270 */
[----:B------:R-:W-:Y:S02]  /*1750*/  UISETP.NE.AND UP0, UPT, UR20, 0x2, UPT ;  /* 0x000000021400788c */ /* 0x000fe4000bf05270 */
[----:B------:R-:W-:Y:S02]  /*1760*/  ULOP3.LUT UR28, UR28, 0x400, URZ, 0xc0, !UPT ;  /* 0x000004001c1c7892 */ /* 0x000fe4000f8ec0ff */
[----:B------:R-:W-:-:S03]  /*1770*/  USHF.L.U32 UR24, UR27, UR24, URZ ;  /* 0x000000181b187299 */ /* 0x000fc600080006ff */
[----:B------:R-:W-:Y:S09]  /*1780*/  BRA.U UP2, `(.L_x_20) ;  /* 0x0000000102407547 */ /* 0x000ff2000b800000 */
[----:B------:R-:W2:Y:S01]  /*1790*/  LDCU.128 UR8, c[0x0][0xb10] ;  /* 0x00016200ff0877ac */ /* 0x000ea20008000c00 */
[----:B------:R-:W3:Y:S01]  /*17a0*/  LDCU UR12, c[0x0][0xb0c] ;  /* 0x00016180ff0c77ac */ /* 0x000ee20008000800 */
[----:B------:R-:W4:Y:S01]  /*17b0*/  LDCU UR13, c[0x0][0xb20] ;  /* 0x00016400ff0d77ac */ /* 0x000f220008000800 */
[----:B--2---:R-:W-:Y:S02]  /*17c0*/  UIMAD.WIDE.U32 UR4, UR32, UR8, URZ ;  /* 0x00000008200472a5 */ /* 0x004fe4000f8e00ff */
[----:B------:R-:W-:Y:S02]  /*17d0*/  UIMAD.WIDE.U32 UR6, UR33, UR11, URZ ;  /* 0x0000000b210672a5 */ /* 0x000fe4000f8e00ff */
[----:B---3--:R-:W-:Y:S02]  /*17e0*/  UISETP.NE.AND UP2, UPT, UR12, 0x1, UPT ;  /* 0x000000010c00788c */ /* 0x008fe4000bf45270 */
[----:B------:R-:W-:-:S03]  /*17f0*/  USHF.R.U32.HI UR5, URZ, UR9, UR5 ;  /* 0x00000009ff057299 */ /* 0x000fc60008011605 */
[----:B------:R-:W-:Y:S01]  /*1800*/  UMOV UR4, UR7 ;  /* 0x0000000700047c82 */ /* 0x000fe20008000000 */
[----:B------:R-:W-:Y:S02]  /*1810*/  USEL UR5, UR32, UR5, !UP2 ;  /* 0x0000000520057287 */ /* 0x000fe4000d000000 */
[----:B------:R-:W-:Y:S02]  /*1820*/  UISETP.NE.AND UP2, UPT, UR10, 0x1, UPT ;  /* 0x000000010a00788c */ /* 0x000fe4000bf45270 */
[----:B----4-:R-:W-:-:S04]  /*1830*/  USHF.R.U32.HI UR4, URZ, UR13, UR4 ;  /* 0x0000000dff047299 */ /* 0x010fc80008011604 */
[----:B------:R-:W-:-:S04]  /*1840*/  USEL UR4, UR33, UR4, !UP2 ;  /* 0x0000000421047287 */ /* 0x000fc8000d000000 */
[----:B------:R-:W-:Y:S02]  /*1850*/  UIADD3 UR6, UPT, UPT, -UR4, UR5, URZ ;  /* 0x0000000504067290 */ /* 0x000fe4000fffe1ff */
[----:B------:R-:W-:Y:S02]  /*1860*/  UIADD3 UR4, UPT, UPT, UR4, -UR5, URZ ;  /* 0x8000000504047290 */ /* 0x000fe4000fffe0ff */
[----:B------:R-:W-:Y:S02]  /*1870*/  UIMAD UR33, UR6, UR10, UR33 ;  /* 0x0000000a062172a4 */ /* 0x000fe4000f8e0221 */
[----:B------:R-:W-:-:S12]  /*1880*/  UIMAD UR32, UR4, UR12, UR32 ;  /* 0x0000000c042072a4 */ /* 0x000fd8000f8e0220 */
.L_x_20:
[----:B------:R-:W-:Y:S05]  /*1890*/  BRA.U !UP6, `(.L_x_21) ;  /* 0x000000010e0c7547 */ /* 0x000fea000b800000 */
[----:B------:R-:W-:Y:S01]  /*18a0*/  UCGABAR_WAIT ;  /* 0x0000000000007dc7 */ /* 0x000fe20008000000 */
[----:B------:R-:W-:Y:S01]  /*18b0*/  CCTL.IVALL ;  /* 0x00000000ff00798f */ /* 0x000fe20002000000 */
[----:B------:R-:W-:Y:S05]  /*18c0*/  BRA `(.L_x_22) ;  /* 0x0000000000047947 */ /* 0x000fea0003800000 */
.L_x_21:
[----:B------:R-:W-:Y:S06]  /*18d0*/  BAR.SYNC.DEFER_BLOCKING 0x0 ;  /* 0x0000000000007b1d */ /* 0x000fec0000010000 */
.L_x_22:
[----:B------:R-:W-:Y:S05]  /*18e0*/  BRA.U UP0, `(.L_x_23) ;  /* 0x0000001500c47547 */ /* 0x000fea000b800000 */
[----:B------:R-:W2:Y:S01]  /*18f0*/  LDCU UR6, c[0x0][0x38c] ;  /* 0x00007180ff0677ac */ /* 0x000ea20008000800 */
[----:B------:R-:W3:Y:S01]  /*1900*/  S2UR UR8, SR_CgaCtaId ;  /* 0x00000000000879c3 */ /* 0x000ee20000008800 */
[----:B------:R-:W-:Y:S01]  /*1910*/  PLOP3.LUT P1, PT, PT, PT, UP4, 0x80, 0x8 ;  /* 0x000000000008781c */ /* 0x000fe20003f2f048 */
[----:B------:R-:W-:Y:S01]  /*1920*/  IMAD.MOV.U32 R12, RZ, RZ, 0x1 ;  /* 0x00000001ff0c7424 */ /* 0x000fe200078e00ff */
[----:B------:R-:W-:Y:S01]  /*1930*/  UMOV UR13, 0x400 ;  /* 0x00000400000d7882 */ /* 0x000fe20000000000 */
[----:B------:R-:W-:Y:S01]  /*1940*/  USHF.L.U32 UR7, UR22, 0x5, URZ ;  /* 0x0000000516077899 */ /* 0x000fe200080006ff */
[----:B------:R-:W-:Y:S01]  /*1950*/  ISETP.NE.AND P2, PT, R3, RZ, P3 ;  /* 0x000000ff0300720c */ /* 0x000fe20001f45270 */
[----:B------:R-:W-:Y:S01]  /*1960*/  UISETP.NE.AND UP1, UPT, UR20, URZ, UPT ;  /* 0x000000ff1400728c */ /* 0x000fe2000bf25270 */
[----:B------:R-:W-:Y:S02]  /*1970*/  PLOP3.LUT P1, PT, P1, PT, PT, 0x8, 0x80 ;  /* 0x000000000080781c */ /* 0x000fe40000f2e170 */
[----:B------:R-:W-:Y:S01]  /*1980*/  CS2R R10, SRZ ;  /* 0x00000000000a7805 */ /* 0x000fe2000001ff00 */
[----:B------:R-:W-:Y:S01]  /*1990*/  IMAD.MOV.U32 R9, RZ, RZ, RZ ;  /* 0x000000ffff097224 */ /* 0x000fe200078e00ff */
[----:B------:R-:W4:Y:S01]  /*19a0*/  LDCU UR39, c[0x0][0x370] ;  /* 0x00006e00ff2777ac */ /* 0x000f220008000800 */
[----:B------:R-:W-:Y:S01]  /*19b0*/  IMAD.MOV.U32 R8, RZ, RZ, 0x1 ;  /* 0x00000001ff087424 */ /* 0x000fe200078e00ff */
[----:B------:R-:W1:Y:S01]  /*19c0*/  LDCU.64 UR26, c[0x0][0x348] ;  /* 0x00006900ff1a77ac */ /* 0x000e620008000a00 */
[----:B--2---:R-:W-:-:S02]  /*19d0*/  UIADD3 UR5, UPT, UPT, UR6, 0x3f, URZ ;  /* 0x0000003f06057890 */ /* 0x004fc4000fffe0ff */
[----:B------:R-:W-:Y:S02]  /*19e0*/  UIADD3 UR46, UPT, UPT, UR6, 0x7e, URZ ;  /* 0x0000007e062e7890 */ /* 0x000fe4000fffe0ff */
[----:B------:R-:W-:Y:S02]  /*19f0*/  USHF.R.S32.HI UR4, URZ, 0x1f, UR5 ;  /* 0x0000001fff047899 */ /* 0x000fe40008011405 */
[----:B---3--:R-:W-:Y:S02]  /*1a00*/  ULEA UR13, UR8, UR13, 0x18 ;  /* 0x0000000d080d7291 */ /* 0x008fe4000f8ec0ff */
[----:B------:R-:W-:Y:S02]  /*1a10*/  ULEA.HI UR4, UR4, UR5, URZ, 0x6 ;  /* 0x0000000504047291 */ /* 0x000fe4000f8f30ff */
[----:B------:R-:W-:Y:S02]  /*1a20*/  UIADD3 UR5, UPT, UPT, UR6, -0x1, URZ ;  /* 0xffffffff06057890 */ /* 0x000fe4000fffe0ff */
[----:B------:R-:W-:-:S02]  /*1a30*/  USHF.R.S32.HI UR41, URZ, 0x6, UR4 ;  /* 0x00000006ff297899 */ /* 0x000fc40008011404 */
[----:B------:R-:W-:Y:S02]  /*1a40*/  UISETP.GE.U32.AND UP2, UPT, UR5, -0x7f, UPT ;  /* 0xffffff810500788c */ /* 0x000fe4000bf46070 */
[----:B------:R-:W-:Y:S02]  /*1a50*/  UISETP.LT.U32.AND UP0, UPT, UR41, 0xa, UPT ;  /* 0x0000000a2900788c */ /* 0x000fe4000bf01070 */
[----:B------:R-:W-:Y:S02]  /*1a60*/  ULOP3.LUT UR5, UR7, 0x20, URZ, 0xc0, !UPT ;  /* 0x0000002007057892 */ /* 0x000fe4000f8ec0ff */
[----:B------:R-:W-:Y:S02]  /*1a70*/  USEL UR40, UR41, 0xa, UP0 ;  /* 0x0000000a29287887 */ /* 0x000fe40008000000 */
[----:B------:R-:W-:Y:S02]  /*1a80*/  ULEA UR30, UR28, UR13, 0x1 ;  /* 0x0000000d1c1e7291 */ /* 0x000fe4000f8e08ff */
[----:B------:R-:W-:-:S02]  /*1a90*/  UIADD3 UR4, UPT, UPT, UR40, -0x1, URZ ;  /* 0xffffffff28047890 */ /* 0x000fc4000fffe0ff */
[----:B------:R-:W-:Y:S02]  /*1aa0*/  @UP2 UIADD3 UR4, UPT, UPT, UR40, URZ, URZ ;  /* 0x000000ff28042290 */ /* 0x000fe4000fffe0ff */
[----:B------:R-:W-:Y:S01]  /*1ab0*/  USHF.L.U32 UR47, UR22, 0x7, URZ ;  /* 0x00000007162f7899 */ /* 0x000fe200080006ff */
[----:B------:R-:W2:Y:S01]  /*1ac0*/  LDCU UR38, c[0x0][0x374] ;  /* 0x00006e80ff2677ac */ /* 0x000ea20008000800 */
[----:B------:R-:W-:Y:S02]  /*1ad0*/  USEL UR21, UR35, 0x2, UP1 ;  /* 0x0000000223157887 */ /* 0x000fe40008800000 */
[----:B------:R-:W-:Y:S02]  /*1ae0*/  ULEA.HI UR45, UR28, UR5, URZ, 0x1a ;  /* 0x000000051c2d7291 */ /* 0x000fe4000f8fd0ff */
[----:B------:R-:W-:Y:S02]  /*1af0*/  UIADD3 UR30, UPT, UPT, UR30, 0x2e400, URZ ;  /* 0x0002e4001e1e7890 */ /* 0x000fe4000fffe0ff */
[----:B------:R-:W-:-:S02]  /*1b00*/  UIADD3 UR44, UPT, UPT, UR41, -UR40, URZ ;  /* 0x80000028292c7290 */ /* 0x000fc4000fffe0ff */
[----:B------:R-:W-:Y:S02]  /*1b10*/  UIADD3 UR29, UPT, UPT, UR4, 0x1, URZ ;  /* 0x00000001041d7890 */ /* 0x000fe4000fffe0ff */
[----:B------:R-:W-:Y:S01]  /*1b20*/  UIADD3 UR43, UPT, UPT, -UR4, URZ, URZ ;  /* 0x000000ff042b7290 */ /* 0x000fe2000fffe1ff */
[----:B-1--4-:R-:W-:-:S11]  /*1b30*/  UMOV UR6, URZ ;  /* 0x000000ff00067c82 */ /* 0x012fd60008000000 */
.L_x_43:
[----:B-1----:R-:W1:Y:S02]  /*1b40*/  S2UR UR4, SR_CgaCtaId ;  /* 0x00000000000479c3 */ /* 0x002e640000008800 */
[----:B-1----:R-:W-:-:S09]  /*1b50*/  UISETP.NE.AND UP0, UPT, UR4, URZ, UPT ;  /* 0x000000ff0400728c */ /* 0x002fd2000bf05270 */
[----:B------:R-:W-:Y:S05]  /*1b60*/  BRA.U UP0, `(.L_x_24) ;  /* 0x0000000100287547 */ /* 0x000fea000b800000 */
[----:B------:R-:W-:Y:S02]  /*1b70*/  LEA R0, R9, UR13, 0x3 ;  /* 0x0000000d09007c11 */ /* 0x000fe4000f8e18ff */
[----:B------:R-:W-:-:S04]  /*1b80*/  SHF.L.U32 R3, R8, 0x1f, RZ ;  /* 0x0000001f08037819 */ /* 0x000fc800000006ff */
[----:B------:R-:W1:Y:S02]  /*1b90*/  SYNCS.PHASECHK.TRANS64.TRYWAIT P0, [R0+URZ+0x150], R3 ;  /* 0x00015003000075a7 */ /* 0x000e6400080011ff */
[----:B-1----:R-:W-:Y:S05]  /*1ba0*/  @!P0 BRA `(.L_x_25) ;  /* 0x0000006c00208947 */ /* 0x002fea0003800000 */
.L_x_140:
[----:B------:R3:W-:Y:S01]  /*1bb0*/  SYNCS.ARRIVE.TRANS64.A1T0 RZ, [R0+URZ+0x140], RZ ;  /* 0x000140ff00ff79a7 */ /* 0x0007e200081000ff */
[----:B------:R-:W-:-:S05]  /*1bc0*/  VIADD R9, R9, 0x1 ;  /* 0x0000000109097836 */ /* 0x000fca0000000000 */
[----:B------:R-:W-:-:S04]  /*1bd0*/  ISETP.NE.AND P0, PT, R9, 0x2, PT ;  /* 0x000000020900780c */ /* 0x000fc80003f05270 */
[----:B-1----:R-:W-:Y:S02]  /*1be0*/  SEL R3, RZ, 0x1, P0 ;  /* 0x00000001ff037807 */ /* 0x002fe40000000000 */
[----:B------:R-:W-:Y:S02]  /*1bf0*/  SEL R9, R9, RZ, P0 ;  /* 0x000000ff09097207 */ /* 0x000fe40000000000 */
[----:B------:R-:W-:-:S07]  /*1c00*/  LOP3.LUT R8, R8, R3, RZ, 0x3c, !PT ;  /* 0x0000000308087212 */ /* 0x000fce00078e3cff */
.L_x_24:
[----:B------:R-:W-:Y:S01]  /*1c10*/  ULEA UR4, UR6, UR13, 0x3 ;  /* 0x0000000d06047291 */ /* 0x000fe2000f8e18ff */
[----:B---3--:R-:W-:Y:S01]  /*1c20*/  SHF.L.U32 R0, R12, 0x1f, RZ ;  /* 0x0000001f0c007819 */ /* 0x008fe200000006ff */
[----:B------:R-:W-:Y:S02]  /*1c30*/  UISETP.GE.U32.AND UP0, UPT, UR46, 0x7f, UPT ;  /* 0x0000007f2e00788c */ /* 0x000fe4000bf06070 */
[----:B------:R-:W-:Y:S01]  /*1c40*/  ULEA UR19, UR33, UR45, 0x6 ;  /* 0x0000002d21137291 */ /* 0x000fe2000f8e30ff */
[----:B------:R-:W-:-:S04]  /*1c50*/  UMOV UR7, URZ ;  /* 0x000000ff00077c82 */ /* 0x000fc80008000000 */
[----:B------:R1:W3:Y:S01]  /*1c60*/  SYNCS.PHASECHK.TRANS64.TRYWAIT P0, [UR4+0x50], R0 ;  /* 0x00005000ff0075a7 */ /* 0x0002e20008001104 */
[----:B------:R-:W-:-:S04]  /*1c70*/  ULEA.HI UR4, UR32, UR32, URZ, 0x1 ;  /* 0x0000002020047291 */ /* 0x000fc8000f8f08ff */
[----:B------:R-:W-:-:S04]  /*1c80*/  USHF.L.U32 UR4, UR4, 0x7, URZ ;  /* 0x0000000704047899 */ /* 0x000fc800080006ff */
[----:B------:R-:W-:-:S04]  /*1c90*/  ULOP3.LUT UR35, UR4, 0xffffff00, URZ, 0xc0, !UPT ;  /* 0xffffff0004237892 */ /* 0x000fc8000f8ec0ff */
[----:B------:R-:W-:Y:S01]  /*1ca0*/  ULOP3.LUT UR35, UR35, 0x80, UR47, 0xf8, !UPT ;  /* 0x0000008023237892 */ /* 0x000fe2000f8ef82f */
[----:B------:R-:W-:Y:S11]  /*1cb0*/  BRA.U !UP0, `(.L_x_26) ;  /* 0x0000000108c87547 */ /* 0x000ff6000b800000 */
[----:B------:R-:W-:Y:S01]  /*1cc0*/  UMOV UR10, UR43 ;  /* 0x0000002b000a7c82 */ /* 0x000fe20008000000 */
[----:B------:R-:W-:Y:S01]  /*1cd0*/  UMOV UR4, UR6 ;  /* 0x0000000600047c82 */ /* 0x000fe20008000000 */
[----:B------:R-:W-:-:S05]  /*1ce0*/  UMOV UR34, URZ ;  /* 0x000000ff00227c82 */ /* 0x000fca0008000000 */
.L_x_32:
[----:B------:R-:W-:Y:S01]  /*1cf0*/  ULEA UR33, UR4, UR13, 0x3 ;  /* 0x0000000d04217291 */ /* 0x000fe2000f8e18ff */
[----:B------:R-:W-:Y:S01]  /*1d00*/  @P3 MOV R2, 0xa000 ;  /* 0x0000a00000023802 */ /* 0x000fe20000000f00 */
[----:B-1-3--:R-:W-:Y:S10]  /*1d10*/  @P0 BRA `(.L_x_27) ;  /* 0x00000000000c0947 */ /* 0x00aff40003800000 */
[----:B------:R-:W-:-:S04]  /*1d20*/  SHF.L.U32 R3, R12, 0x1f, RZ ;  /* 0x0000001f0c037819 */ /* 0x000fc800000006ff */
[----:B------:R-:W3:Y:S02]  /*1d30*/  SYNCS.PHASECHK.TRANS64.TRYWAIT P0, [UR33+0x50], R3 ;  /* 0x00005003ff0075a7 */ /* 0x000ee40008001121 */
[----:B---3--:R-:W-:Y:S05]  /*1d40*/  @!P0 BRA `(.L_x_28) ;  /* 0x0000006800cc8947 */ /* 0x008fea0003800000 */
.L_x_27:
[----:B------:R3:W-:Y:S01]  /*1d50*/  @P3 SYNCS.ARRIVE.TRANS64 RZ, [UR33], R2 ;  /* 0x00000002ffff39a7 */ /* 0x0007e20008000021 */
[----:B------:R-:W-:Y:S02]  /*1d60*/  ULOP3.LUT UR5, UR21, 0x2, URZ, 0xfc, !UPT ;  /* 0x0000000215057892 */ /* 0x000fe4000f8efcff */
[----:B------:R-:W-:Y:S02]  /*1d70*/  UIADD3 UR10, UPT, UPT, UR10, 0x1, URZ ;  /* 0x000000010a0a7890 */ /* 0x000fe4000fffe0ff */
[----:B------:R-:W-:Y:S02]  /*1d80*/  UISETP.NE.AND UP0, UPT, UR5, 0x2, UPT ;  /* 0x000000020500788c */ /* 0x000fe4000bf05270 */
[----:B------:R-:W-:-:S07]  /*1d90*/  UISETP.NE.AND UP2, UPT, UR10, 0x1, UPT ;  /* 0x000000010a00788c */ /* 0x000fce000bf45270 */
[----:B------:R-:W-:Y:S05]  /*1da0*/  BRA.U UP0, `(.L_x_29) ;  /* 0x0000000100047547 */ /* 0x000fea000b800000 */
[----:B--2---:R-:W-:Y:S05]  /*1db0*/  BPT.TRAP 0x1 ;  /* 0x000000040000795c */ /* 0x004fea0000300000 */
.L_x_29:
[----:B------:R-:W-:Y:S04]  /*1dc0*/  BSSY.RECONVERGENT B0, `(.L_x_30) ;  /* 0x0000003000007945 */ /* 0x000fe80003800200 */
[----:B------:R-:W-:Y:S05]  /*1dd0*/  @!P2 BRA `(.L_x_31) ;  /* 0x000000000004a947 */ /* 0x000fea0003800000 */
[----:B--2---:R-:W-:Y:S05]  /*1de0*/  BPT.TRAP 0x1 ;  /* 0x000000040000795c */ /* 0x004fea0000300000 */
.L_x_31:
[----:B--2---:R-:W-:Y:S05]  /*1df0*/  BSYNC.RECONVERGENT B0 ;  /* 0x0000000000007941 */ /* 0x004fea0003800200 */
.L_x_30:
[----:B------:R-:W-:Y:S02]  /*1e00*/  UIADD3 UR5, UPT, UPT, UR4, 0x1, URZ ;  /* 0x0000000104057890 */ /* 0x000fe4000fffe0ff */
[----:B------:R-:W-:Y:S02]  /*1e10*/  ULEA UR32, UR4, UR13, 0xe ;  /* 0x0000000d04207291 */ /* 0x000fe4000f8e70ff */
[----:B------:R-:W-:Y:S02]  /*1e20*/  UISETP.NE.AND UP0, UPT, UR5, 0xa, UPT ;  /* 0x0000000a0500788c */ /* 0x000fe4000bf05270 */
[----:B------:R-:W-:Y:S02]  /*1e30*/  UIADD3 UR8, UP1, UPT, UR26, 0x80, URZ ;  /* 0x000000801a087890 */ /* 0x000fe4000ff3e0ff */
[----:B------:R-:W-:Y:S02]  /*1e40*/  USEL UR7, URZ, 0x1, UP0 ;  /* 0x00000001ff077887 */ /* 0x000fe40008000000 */
[----:B------:R-:W-:-:S02]  /*1e50*/  USEL UR6, UR5, URZ, UP0 ;  /* 0x000000ff05067287 */ /* 0x000fc40008000000 */
[----:B------:R-:W-:Y:S02]  /*1e60*/  ULOP3.LUT UR33, UR33, 0xfefffff8, URZ, 0xc0, !UPT ;  /* 0xfefffff821217892 */ /* 0x000fe4000f8ec0ff */
[----:B------:R-:W-:Y:S01]  /*1e70*/  ULEA UR5, UR6, UR13, 0x3 ;  /* 0x0000000d06057291 */ /* 0x000fe2000f8e18ff */
[----:B------:R-:W-:Y:S01]  /*1e80*/  LOP3.LUT R12, R12, UR7, RZ, 0x3c, !PT ;  /* 0x000000070c0c7c12 */ /* 0x000fe2000f8e3cff */
[----:B------:R-:W-:Y:S02]  /*1e90*/  UIADD3.X UR9, UPT, UPT, URZ, UR27, URZ, UP1, !UPT ;  /* 0x0000001bff097290 */ /* 0x000fe40008ffe4ff */
[----:B------:R-:W-:Y:S01]  /*1ea0*/  UIADD3 UR32, UPT, UPT, UR32, 0x6400, URZ ;  /* 0x0000640020207890 */ /* 0x000fe2000fffe0ff */
[----:B-1----:R-:W-:Y:S01]  /*1eb0*/  SHF.L.U32 R0, R12, 0x1f, RZ ;  /* 0x0000001f0c007819 */ /* 0x002fe200000006ff */
[----:B------:R-:W-:Y:S01]  /*1ec0*/  UPRMT UR7, URZ, 0x5410, UR24 ;  /* 0x00005410ff077896 */ /* 0x000fe20008000018 */
[----:B------:R-:W-:Y:S02]  /*1ed0*/  UMOV UR14, 0x0 ;  /* 0x00000000000e7882 */ /* 0x000fe40000000000 */
[----:B------:R4:W1:Y:S01]  /*1ee0*/  SYNCS.PHASECHK.TRANS64.TRYWAIT P0, [UR5+0x50], R0 ;  /* 0x00005000ff0075a7 */ /* 0x0008620008001105 */
[----:B------:R-:W-:-:S02]  /*1ef0*/  ULEA UR5, UR4, UR28, 0xb ;  /* 0x0000001c04057291 */ /* 0x000fc4000f8e58ff */
[----:B------:R-:W-:Y:S02]  /*1f00*/  UIADD3 UR4, UP0, UPT, UR26, 0x180, URZ ;  /* 0x000001801a047890 */ /* 0x000fe4000ff1e0ff */
[----:B------:R-:W-:Y:S01]  /*1f10*/  ULEA UR5, UR5, UR13, 0x1 ;  /* 0x0000000d05057291 */ /* 0x000fe2000f8e08ff */
[----:B------:R-:W-:Y:S01]  /*1f20*/  UMOV UR15, 0x10000000 ;  /* 0x10000000000f7882 */ /* 0x000fe20000000000 */
[----:B------:R-:W-:Y:S02]  /*1f30*/  UMOV UR18, UR34 ;  /* 0x0000002200127c82 */ /* 0x000fe40008000000 */
[----:B------:R-:W-:Y:S01]  /*1f40*/  UIADD3 UR16, UPT, UPT, UR5, 0x2e400, URZ ;  /* 0x0002e40005107890 */ /* 0x000fe2000fffe0ff */
[----:B------:R2:W-:Y:S01]  /*1f50*/  UTMALDG.3D.2CTA [UR32], [UR8], desc[UR14] ;  /* 0x00000e20080075b4 */ /* 0x0005e20008211000 */
[----:B------:R-:W-:Y:S01]  /*1f60*/  UIADD3.X UR5, UPT, UPT, URZ, UR27, URZ, UP0, !UPT ;  /* 0x0000001bff057290 */ /* 0x000fe200087fe4ff */
[----:B------:R-:W-:Y:S01]  /*1f70*/  UMOV UR20, UR36 ;  /* 0x0000002400147c82 */ /* 0x000fe20008000000 */
[----:B------:R-:W-:-:S07]  /*1f80*/  UMOV UR17, UR33 ;  /* 0x0000002100117c82 */ /* 0x000fce0008000000 */
[----:B------:R3:W-:Y:S01]  /*1f90*/  UTMALDG.3D.MULTICAST.2CTA [UR16], [UR4], UR7, desc[UR14] ;  /* 0x00000e10040073b4 */ /* 0x0007e20008211807 */
[----:B--2---:R-:W-:Y:S01]  /*1fa0*/  UIADD3 UR34, UPT, UPT, UR34, 0x40, URZ ;  /* 0x0000004022227890 */ /* 0x004fe2000fffe0ff */
[----:B---3--:R-:W-:Y:S01]  /*1fb0*/  UMOV UR7, UR29 ;  /* 0x0000001d00077c82 */ /* 0x008fe20008000000 */
[----:B------:R-:W-:Y:S01]  /*1fc0*/  UMOV UR4, UR6 ;  /* 0x0000000600047c82 */ /* 0x000fe20008000000 */
[----:B----4-:R-:W-:Y:S09]  /*1fd0*/  BRA.U UP2, `(.L_x_32) ;  /* 0xfffffffd02447547 */ /* 0x010ff2000b83ffff */
.L_x_26:
[----:B------:R-:W-:Y:S01]  /*1fe0*/  ULEA UR4, UR6, UR13, 0x3 ;  /* 0x0000000d06047291 */ /* 0x000fe2000f8e18ff */
[----:B-1----:R-:W-:Y:S01]  /*1ff0*/  SHF.L.U32 R0, R12, 0x1f, RZ ;  /* 0x0000001f0c007819 */ /* 0x002fe200000006ff */
[----:B------:R-:W-:Y:S01]  /*2000*/  @!P1 SYNCS.ARRIVE.TRANS64.A1T0 RZ, [UR13+0xd8], RZ ;  /* 0x0000d8ffffff99a7 */ /* 0x000fe2000810000d */
[----:B------:R-:W-:-:S06]  /*2010*/  UISETP.GT.AND UP0, UPT, UR41, UR40, UPT ;  /* 0x000000282900728c */ /* 0x000fcc000bf04270 */
[----:B---3--:R1:W3:Y:S03]  /*2020*/  SYNCS.PHASECHK.TRANS64.TRYWAIT P0, [UR4+0x50], R0 ;  /* 0x00005000ff0075a7 */ /* 0x0082e60008001104 */
[----:B------:R-:W-:Y:S05]  /*2030*/  BRA.U !UP0, `(.L_x_33) ;  /* 0x0000000108c07547 */ /* 0x000fea000b800000 */
[----:B------:R-:W-:Y:S01]  /*2040*/  UIADD3 UR25, UPT, UPT, UR44, UR7, URZ ;  /* 0x000000072c197290 */ /* 0x000fe2000fffe0ff */
[----:B------:R-:W-:-:S11]  /*2050*/  UMOV UR4, UR6 ;  /* 0x0000000600047c82 */ /* 0x000fd60008000000 */
.L_x_39:
[----:B------:R-:W-:Y:S01]  /*2060*/  ULEA UR9, UR4, UR13, 0x3 ;  /* 0x0000000d04097291 */ /* 0x000fe2000f8e18ff */
[----:B---3--:R-:W-:Y:S01]  /*2070*/  @P3 MOV R2, 0xa000 ;  /* 0x0000a00000023802 */ /* 0x008fe20000000f00 */
[----:B-1-34-:R-:W-:Y:S10]  /*2080*/  @P0 BRA `(.L_x_34) ;  /* 0x00000000000c0947 */ /* 0x01aff40003800000 */
[----:B------:R-:W-:-:S04]  /*2090*/  SHF.L.U32 R3, R12, 0x1f, RZ ;  /* 0x0000001f0c037819 */ /* 0x000fc800000006ff */
[----:B------:R-:W3:Y:S02]  /*20a0*/  SYNCS.PHASECHK.TRANS64.TRYWAIT P0, [UR9+0x50], R3 ;  /* 0x00005003ff0075a7 */ /* 0x000ee40008001109 */
[----:B---3--:R-:W-:Y:S05]  /*20b0*/  @!P0 BRA `(.L_x_35) ;  /* 0x0000006800088947 */ /* 0x008fea0003800000 */
.L_x_34:
[----:B------:R3:W-:Y:S01]  /*20c0*/  @P3 SYNCS.ARRIVE.TRANS64 RZ, [UR9], R2 ;  /* 0x00000002ffff39a7 */ /* 0x0007e20008000009 */
[----:B------:R-:W-:-:S04]  /*20d0*/  ULOP3.LUT UR5, UR21, 0x2, URZ, 0xfc, !UPT ;  /* 0x0000000215057892 */ /* 0x000fc8000f8efcff */
[----:B------:R-:W-:-:S09]  /*20e0*/  UISETP.NE.AND UP0, UPT, UR5, 0x2, UPT ;  /* 0x000000020500788c */ /* 0x000fd2000bf05270 */
[----:B------:R-:W-:Y:S05]  /*20f0*/  BRA.U UP0, `(.L_x_36) ;  /* 0x0000000100047547 */ /* 0x000fea000b800000 */
[----:B--2---:R-:W-:Y:S05]  /*2100*/  BPT.TRAP 0x1 ;  /* 0x000000040000795c */ /* 0x004fea0000300000 */
.L_x_36:
[----:B------:R-:W-:Y:S04]  /*2110*/  BSSY.RECONVERGENT B0, `(.L_x_37) ;  /* 0x0000003000007945 */ /* 0x000fe80003800200 */
[----:B------:R-:W-:Y:S05]  /*2120*/  @!P2 BRA `(.L_x_38) ;  /* 0x000000000004a947 */ /* 0x000fea0003800000 */
[----:B--2---:R-:W-:Y:S05]  /*2130*/  BPT.TRAP 0x1 ;  /* 0x000000040000795c */ /* 0x004fea0000300000 */
.L_x_38:
[----:B--2---:R-:W-:Y:S05]  /*2140*/  BSYNC.RECONVERGENT B0 ;  /* 0x0000000000007941 */ /* 0x004fea0003800200 */
.L_x_37:
[----:B------:R-:W-:Y:S02]  /*2150*/  UIADD3 UR5, UPT, UPT, UR4, 0x1, URZ ;  /* 0x0000000104057890 */ /* 0x000fe4000fffe0ff */
[----:B------:R-:W-:Y:S02]  /*2160*/  USHF.L.U32 UR10, UR7, 0x6, URZ ;  /* 0x00000006070a7899 */ /* 0x000fe400080006ff */
[----:B------:R-:W-:Y:S02]  /*2170*/  UISETP.NE.AND UP0, UPT, UR5, 0xa, UPT ;  /* 0x0000000a0500788c */ /* 0x000fe4000bf05270 */
[----:B------:R-:W-:Y:S02]  /*2180*/  UIADD3 UR7, UPT, UPT, UR7, 0x1, URZ ;  /* 0x0000000107077890 */ /* 0x000fe4000fffe0ff */
[----:B------:R-:W-:Y:S02]  /*2190*/  USEL UR8, URZ, 0x1, UP0 ;  /* 0x00000001ff087887 */ /* 0x000fe40008000000 */
[----:B------:R-:W-:-:S02]  /*21a0*/  USEL UR6, UR5, URZ, UP0 ;  /* 0x000000ff05067287 */ /* 0x000fc40008000000 */
[----:B------:R-:W-:Y:S02]  /*21b0*/  UIADD3 UR22, UP0, UPT, UR26, 0x180, URZ ;  /* 0x000001801a167890 */ /* 0x000fe4000ff1e0ff */
[----:B------:R-:W-:Y:S01]  /*21c0*/  LOP3.LUT R12, R12, UR8, RZ, 0x3c, !PT ;  /* 0x000000080c0c7c12 */ /* 0x000fe2000f8e3cff */
[----:B------:R-:W-:Y:S02]  /*21d0*/  ULEA UR8, UR4, UR13, 0xe ;  /* 0x0000000d04087291 */ /* 0x000fe4000f8e70ff */
[----:B------:R-:W-:Y:S01]  /*21e0*/  UIADD3 UR14, UP1, UPT, UR26, 0x80, URZ ;  /* 0x000000801a0e7890 */ /* 0x000fe2000ff3e0ff */
[----:B-1----:R-:W-:Y:S01]  /*21f0*/  SHF.L.U32 R0, R12, 0x1f, RZ ;  /* 0x0000001f0c007819 */ /* 0x002fe200000006ff */
[----:B------:R-:W-:Y:S02]  /*2200*/  UIADD3.X UR23, UPT, UPT, URZ, UR27, URZ, UP0, !UPT ;  /* 0x0000001bff177290 */ /* 0x000fe400087fe4ff */
[----:B------:R-:W-:Y:S02]  /*2210*/  UISETP.NE.AND UP0, UPT, UR7, UR25, UPT ;  /* 0x000000190700728c */ /* 0x000fe4000bf05270 */
[----:B------:R-:W-:-:S02]  /*2220*/  ULEA UR5, UR6, UR13, 0x3 ;  /* 0x0000000d06057291 */ /* 0x000fc4000f8e18ff */
[----:B------:R-:W-:Y:S02]  /*2230*/  ULOP3.LUT UR9, UR9, 0xfefffff8, URZ, 0xc0, !UPT ;  /* 0xfefffff809097892 */ /* 0x000fe4000f8ec0ff */
[----:B------:R-:W-:Y:S02]  /*2240*/  ULEA UR16, UR4, UR30, 0xc ;  /* 0x0000001e04107291 */ /* 0x000fe4000f8e60ff */
[----:B------:R-:W-:Y:S02]  /*2250*/  UIADD3 UR8, UPT, UPT, UR8, 0x6400, URZ ;  /* 0x0000640008087890 */ /* 0x000fe4000fffe0ff */
[----:B------:R-:W-:Y:S01]  /*2260*/  UIADD3.X UR15, UPT, UPT, URZ, UR27, URZ, UP1, !UPT ;  /* 0x0000001bff0f7290 */ /* 0x000fe20008ffe4ff */
[----:B------:R4:W1:Y:S01]  /*2270*/  SYNCS.PHASECHK.TRANS64.TRYWAIT P0, [UR5+0x50], R0 ;  /* 0x00005000ff0075a7 */ /* 0x0008620008001105 */
[----:B------:R-:W-:Y:S01]  /*2280*/  UPRMT UR4, URZ, 0x5410, UR24 ;  /* 0x00005410ff047896 */ /* 0x000fe20008000018 */
[----:B------:R-:W-:Y:S01]  /*2290*/  UMOV UR32, 0x0 ;  /* 0x0000000000207882 */ /* 0x000fe20000000000 */
[----:B------:R-:W-:Y:S01]  /*22a0*/  UMOV UR33, 0x10000000 ;  /* 0x1000000000217882 */ /* 0x000fe20000000000 */
[----:B------:R-:W-:Y:S01]  /*22b0*/  UMOV UR11, UR35 ;  /* 0x00000023000b7c82 */ /* 0x000fe20008000000 */
[----:B------:R-:W-:Y:S01]  /*22c0*/  UMOV UR12, UR36 ;  /* 0x00000024000c7c82 */ /* 0x000fe20008000000 */
[----:B------:R-:W-:Y:S01]  /*22d0*/  UMOV UR20, UR36 ;  /* 0x0000002400147c82 */ /* 0x000fe20008000000 */
[----:B------:R-:W-:Y:S01]  /*22e0*/  UMOV UR17, UR9 ;  /* 0x0000000900117c82 */ /* 0x000fe20008000000 */
[----:B------:R-:W-:Y:S01]  /*22f0*/  UMOV UR18, UR10 ;  /* 0x0000000a00127c82 */ /* 0x000fe20008000000 */
[----:B------:R-:W-:Y:S01]  /*2300*/  UTMALDG.3D.2CTA [UR8], [UR14], desc[UR32] ;  /* 0x000020080e0075b4 */ /* 0x000fe20008211000 */
[----:B------:R2:W-:Y:S02]  /*2310*/  UTMALDG.3D.MULTICAST.2CTA [UR16], [UR22], UR4, desc[UR32] ;  /* 0x00002010160073b4 */ /* 0x0005e40008211804 */
[----:B--2---:R-:W-:Y:S01]  /*2320*/  UMOV UR4, UR6 ;  /* 0x0000000600047c82 */ /* 0x004fe20008000000 */
[----:B------:R-:W-:Y:S05]  /*2330*/  BRA.U UP0, `(.L_x_39) ;  /* 0xfffffffd00487547 */ /* 0x000fea000b83ffff */
.L_x_33:
[C---:B------:R-:W-:Y:S01]  /*2340*/  LEA R3, R11.reuse, UR13, 0x3 ;  /* 0x0000000d0b037c11 */ /* 0x040fe2000f8e18ff */
[----:B------:R-:W-:Y:S01]  /*2350*/  NOP ;  /* 0x0000000000007918 */ /* 0x000fe20000000000 */
[----:B-1--4-:R-:W-:Y:S02]  /*2360*/  SHF.L.U32 R0, R10, 0x1f, RZ ;  /* 0x0000001f0a007819 */ /* 0x012fe400000006ff */
[----:B------:R-:W-:Y:S02]  /*2370*/  LEA R5, R11, UR13, 0x4 ;  /* 0x0000000d0b057c11 */ /* 0x000fe4000f8e20ff */
[----:B---3--:R-:W1:Y:S02]  /*2380*/  SYNCS.PHASECHK.TRANS64.TRYWAIT P0, [R3+URZ+0xe0], R0 ;  /* 0x0000e000030075a7 */ /* 0x008e6400080011ff */
[----:B-1----:R-:W-:Y:S05]  /*2390*/  @!P0 BRA `(.L_x_40) ;  /* 0x0000006400688947 */ /* 0x002fea0003800000 */
.L_x_143:
[----:B------:R-:W3:Y:S01]  /*23a0*/  LDS.128 R4, [R5+0x170] ;  /* 0x0001700005047984 */ /* 0x000ee20000000c00 */
[----:B------:R-:W-:Y:S01]  /*23b0*/  UISETP.GE.AND UP0, UPT, UR42, 0x1, UPT ;  /* 0x000000012a00788c */ /* 0x000fe2000bf06270 */
[----:B------:R-:W-:Y:S01]  /*23c0*/  @!PT LDS RZ, [RZ] ;  /* 0x00000000fffff984 */ /* 0x000fe20000000800 */
[----:B------:R-:W-:Y:S01]  /*23d0*/  @!PT LDS RZ, [RZ] ;  /* 0x00000000fffff984 */ /* 0x000fe20000000800 */
[----:B------:R-:W-:Y:S01]  /*23e0*/  @!PT LDS RZ, [RZ] ;  /* 0x00000000fffff984 */ /* 0x000fe20000000800 */
[----:B------:R-:W-:Y:S01]  /*23f0*/  @!PT LDS RZ, [RZ] ;  /* 0x00000000fffff984 */ /* 0x000fe20000000800 */
[----:B------:R4:W-:Y:S06]  /*2400*/  MEMBAR.ALL.CTA ;  /* 0x0000000000007992 */ /* 0x0009ec0000008000 */
[----:B----4-:R-:W4:Y:S01]  /*2410*/  FENCE.VIEW.ASYNC.S ;  /* 0x00000000000073c6 */ /* 0x010f220000000000 */
[----:B---3--:R-:W-:-:S13]  /*2420*/  LOP3.LUT P0, RZ, R6, 0x1, RZ, 0xc0, !PT ;  /* 0x0000000106ff7812 */ /* 0x008fda000780c0ff */
[----:B----4-:R-:W-:Y:S01]  /*2430*/  VOTEU.ANY UP1, P0 ;  /* 0x0000000000ff7886 */ /* 0x010fe20000020100 */
[----:B------:R-:W-:-:S13]  /*2440*/  PLOP3.LUT P0, PT, PT, PT, UP1, 0x80, 0x8 ;  /* 0x000000000008781c */ /* 0x000fda0003f0f018 */
[----:B-1----:R-:W-:Y:S02]  /*2450*/  @P0 LOP3.LUT R0, R5, 0xffff, RZ, 0xc0, !PT ;  /* 0x0000ffff05000812 */ /* 0x002fe400078ec0ff */
[----:B------:R-:W-:Y:S02]  /*2460*/  @P0 MOV R2, R4 ;  /* 0x0000000400020202 */ /* 0x000fe40000000f00 */
[----:B------:R-:W-:Y:S01]  /*2470*/  @P0 R2UR UR5, R0 ;  /* 0x00000000000502ca */ /* 0x000fe200000e0000 */
[----:B------:R-:W-:Y:S01]  /*2480*/  VIADD R0, R3, 0xf0 ;  /* 0x000000f003007836 */ /* 0x000fe20000000000 */
[----:B------:R-:W-:Y:S02]  /*2490*/  @P0 SHF.R.U32.HI R4, RZ, 0x10, R5 ;  /* 0x00000010ff040819 */ /* 0x000fe40000011605 */
[----:B------:R-:W-:Y:S02]  /*24a0*/  @P0 R2UR UR7, R2 ;  /* 0x00000000020702ca */ /* 0x000fe400000e0000 */
[----:B------:R-:W-:-:S02]  /*24b0*/  PRMT R0, RZ, 0x654, R0 ;  /* 0x00000654ff007816 */ /* 0x000fc40000000000 */
[----:B------:R-:W-:Y:S02]  /*24c0*/  @P0 R2UR UR4, R4 ;  /* 0x00000000040402ca */ /* 0x000fe400000e0000 */
[----:B------:R1:W-:Y:S03]  /*24d0*/  SYNCS.ARRIVE.TRANS64.RED.A1T0 RZ, [R0+URZ], RZ ;  /* 0x000000ff00ff79a7 */ /* 0x0003e600081004ff */
[----:B------:R-:W-:-:S04]  /*24e0*/  @UP1 UMOV UR31, UR5 ;  /* 0x00000005001f1c82 */ /* 0x000fc80008000000 */
[----:B------:R-:W-:-:S04]  /*24f0*/  @UP1 UMOV UR37, UR7 ;  /* 0x0000000700251c82 */ /* 0x000fc80008000000 */
[----:B------:R-:W-:Y:S01]  /*2500*/  @UP1 UMOV UR36, UR4 ;  /* 0x0000000400241c82 */ /* 0x000fe20008000000 */
[----:B------:R-:W-:Y:S05]  /*2510*/  BRA.U !UP0, `(.L_x_41) ;  /* 0x0000000108d47547 */ /* 0x000fea000b800000 */
[----:B------:R-:W2:Y:S01]  /*2520*/  LDCU.128 UR16, c[0x0][0xb10] ;  /* 0x00016200ff1077ac */ /* 0x000ea20008000c00 */
[----:B------:R-:W3:Y:S01]  /*2530*/  LDCU UR12, c[0x0][0xb20] ;  /* 0x00016400ff0c77ac */ /* 0x000ee20008000800 */
[----:B------:R-:W4:Y:S01]  /*2540*/  LDCU UR20, c[0x0][0xb0c] ;  /* 0x00016180ff1477ac */ /* 0x000f220008000800 */
[----:B------:R-:W1:Y:S01]  /*2550*/  LDCU.64 UR8, c[0x0][0xb28] ;  /* 0x00016500ff0877ac */ /* 0x000e620008000a00 */
[----:B------:R-:W-:Y:S02]  /*2560*/  UISETP.NE.AND UP3, UPT, UR42, 0x1, UPT ;  /* 0x000000012a00788c */ /* 0x000fe4000bf65270 */
[----:B--2---:R-:W-:Y:S02]  /*2570*/  UIMAD.WIDE.U32 UR10, UR38, UR19, URZ ;  /* 0x00000013260a72a5 */ /* 0x004fe4000f8e00ff */
[----:B------:R-:W-:Y:S02]  /*2580*/  UIMAD.WIDE.U32 UR4, UR39, UR16, URZ ;  /* 0x00000010270472a5 */ /* 0x000fe4000f8e00ff */
[----:B------:R-:W-:-:S02]  /*2590*/  UISETP.NE.AND UP0, UPT, UR18, 0x1, UPT ;  /* 0x000000011200788c */ /* 0x000fc4000bf05270 */
[----:B------:R-:W-:Y:S01]  /*25a0*/  UIMAD.WIDE.U32 UR22, UR31, UR19, URZ ;  /* 0x000000131f1672a5 */ /* 0x000fe2000f8e00ff */
[----:B------:R-:W-:Y:S02]  /*25b0*/  UMOV UR10, UR11 ;  /* 0x0000000b000a7c82 */ /* 0x000fe40008000000 */
[----:B------:R-:W-:Y:S01]  /*25c0*/  UMOV UR4, UR5 ;  /* 0x0000000500047c82 */ /* 0x000fe20008000000 */
[----:B---3--:R-:W-:Y:S02]  /*25d0*/  USHF.R.U32.HI UR10, URZ, UR12, UR10 ;  /* 0x0000000cff0a7299 */ /* 0x008fe4000801160a */
[----:B----4-:R-:W-:Y:S02]  /*25e0*/  UISETP.NE.AND UP2, UPT, UR20, 0x1, UPT ;  /* 0x000000011400788c */ /* 0x010fe4000bf45270 */
[----:B------:R-:W-:Y:S02]  /*25f0*/  USHF.R.U32.HI UR4, URZ, UR17, UR4 ;  /* 0x00000011ff047299 */ /* 0x000fe40008011604 */
[----:B------:R-:W-:-:S02]  /*2600*/  USEL UR5, UR38, UR10, !UP0 ;  /* 0x0000000a26057287 */ /* 0x000fc4000c000000 */
[----:B------:R-:W-:Y:S02]  /*2610*/  USEL UR7, UR39, UR4, !UP2 ;  /* 0x0000000427077287 */ /* 0x000fe4000d000000 */
[----:B-1----:R-:W-:Y:S01]  /*2620*/  UIMAD.WIDE.U32 UR10, UR5, UR8, URZ ;  /* 0x00000008050a72a5 */ /* 0x002fe2000f8e00ff */
[----:B------:R-:W-:Y:S01]  /*2630*/  UMOV UR4, UR23 ;  /* 0x0000001700047c82 */ /* 0x000fe20008000000 */
[----:B------:R-:W-:Y:S02]  /*2640*/  UIMAD.WIDE.U32 UR14, UR37, UR16, URZ ;  /* 0x00000010250e72a5 */ /* 0x000fe4000f8e00ff */
[----:B------:R-:W-:-:S03]  /*2650*/  UIMAD.WIDE.U32 UR22, UR7, UR8, URZ ;  /* 0x00000008071672a5 */ /* 0x000fc6000f8e00ff */
[----:B------:R-:W-:Y:S01]  /*2660*/  UMOV UR10, UR11 ;  /* 0x0000000b000a7c82 */ /* 0x000fe20008000000 */
[----:B------:R-:W-:Y:S02]  /*2670*/  USHF.R.U32.HI UR4, URZ, UR12, UR4 ;  /* 0x0000000cff047299 */ /* 0x000fe40008011604 */
[----:B------:R-:W-:Y:S01]  /*2680*/  @UP3 USHF.R.U32.HI UR5, URZ, UR9, UR10 ;  /* 0x00000009ff053299 */ /* 0x000fe2000801160a */
[----:B------:R-:W-:Y:S01]  /*2690*/  UMOV UR14, UR15 ;  /* 0x0000000f000e7c82 */ /* 0x000fe20008000000 */
[----:B------:R-:W-:Y:S01]  /*26a0*/  UMOV UR22, UR23 ;  /* 0x0000001700167c82 */ /* 0x000fe20008000000 */
[----:B------:R-:W-:Y:S02]  /*26b0*/  USHF.R.U32.HI UR17, URZ, UR17, UR14 ;  /* 0x00000011ff117299 */ /* 0x000fe4000801160e */
[----:B------:R-:W-:Y:S02]  /*26c0*/  USEL UR4, UR31, UR4, !UP0 ;  /* 0x000000041f047287 */ /* 0x000fe4000c000000 */
[----:B------:R-:W-:-:S02]  /*26d0*/  @UP3 USHF.R.U32.HI UR7, URZ, UR9, UR22 ;  /* 0x00000009ff073299 */ /* 0x000fc40008011616 */
[----:B------:R-:W-:Y:S02]  /*26e0*/  UIMAD UR10, UR42, UR5, URZ ;  /* 0x000000052a0a72a4 */ /* 0x000fe4000f8e02ff */
[----:B------:R-:W-:Y:S02]  /*26f0*/  USEL UR5, UR37, UR17, !UP2 ;  /* 0x0000001125057287 */ /* 0x000fe4000d000000 */
[----:B------:R-:W-:Y:S02]  /*2700*/  UIMAD UR12, UR42, UR7, URZ ;  /* 0x000000072a0c72a4 */ /* 0x000fe4000f8e02ff */
[----:B------:R-:W-:Y:S02]  /*2710*/  UISETP.GE.AND UP0, UPT, UR4, UR10, UPT ;  /* 0x0000000a0400728c */ /* 0x000fe4000bf06270 */
[----:B------:R-:W-:Y:S02]  /*2720*/  UIMAD.WIDE.U32 UR10, UR4, UR8, URZ ;  /* 0x00000008040a72a5 */ /* 0x000fe4000f8e00ff */
[----:B------:R-:W-:-:S02]  /*2730*/  UISETP.GE.OR UP0, UPT, UR5, UR12, UP0 ;  /* 0x0000000c0500728c */ /* 0x000fc40008706670 */
[----:B------:R-:W-:Y:S02]  /*2740*/  UIMAD.WIDE.U32 UR14, UR5, UR8, URZ ;  /* 0x00000008050e72a5 */ /* 0x000fe4000f8e00ff */
[----:B------:R-:W-:Y:S01]  /*2750*/  UIADD3 UR12, UPT, UPT, -UR5, URZ, URZ ;  /* 0x000000ff050c7290 */ /* 0x000fe2000fffe1ff */
[----:B------:R-:W-:Y:S01]  /*2760*/  UMOV UR10, UR11 ;  /* 0x0000000b000a7c82 */ /* 0x000fe20008000000 */
[----:B------:R-:W-:Y:S02]  /*2770*/  UIADD3 UR11, UPT, UPT, -UR4, URZ, URZ ;  /* 0x000000ff040b7290 */ /* 0x000fe4000fffe1ff */
[----:B------:R-:W-:-:S03]  /*2780*/  USHF.R.U32.HI UR10, URZ, UR9, UR10 ;  /* 0x00000009ff0a7299 */ /* 0x000fc6000801160a */
[----:B------:R-:W-:Y:S01]  /*2790*/  @!UP0 UMOV UR8, UR15 ;  /* 0x0000000f00088c82 */ /* 0x000fe20008000000 */
[----:B------:R-:W-:Y:S02]  /*27a0*/  UIMAD UR11, UR18, UR11, UR31 ;  /* 0x0000000b120b72a4 */ /* 0x000fe4000f8e021f */
[----:B------:R-:W-:Y:S02]  /*27b0*/  USEL UR10, UR4, UR10, !UP3 ;  /* 0x0000000a040a7287 */ /* 0x000fe4000d800000 */
[----:B------:R-:W-:Y:S02]  /*27c0*/  @!UP0 USHF.R.U32.HI UR8, URZ, UR9, UR8 ;  /* 0x00000009ff088299 */ /* 0x000fe40008011608 */
[----:B------:R-:W-:Y:S02]  /*27d0*/  UIADD3 UR9, UPT, UPT, -UR10, URZ, URZ ;  /* 0x000000ff0a097290 */ /* 0x000fe4000fffe1ff */
[----:B------:R-:W-:Y:S02]  /*27e0*/  @!UP0 USEL UR8, UR5, UR8, !UP3 ;  /* 0x0000000805088287 */ /* 0x000fe4000d800000 */
[----:B------:R-:W-:-:S02]  /*27f0*/  UIMAD UR9, UR42, UR9, UR4 ;  /* 0x000000092a0972a4 */ /* 0x000fc4000f8e0204 */
[----:B------:R-:W-:Y:S02]  /*2800*/  @!UP0 UIADD3 UR10, UPT, UPT, UR10, -UR8, URZ ;  /* 0x800000080a0a8290 */ /* 0x000fe4000fffe0ff */
[----:B------:R-:W-:Y:S02]  /*2810*/  @!UP0 UIMAD UR8, UR9, UR7, UR8 ;  /* 0x00000007090882a4 */ /* 0x000fe4000f8e0208 */
[----:B------:R-:W-:Y:S02]  /*2820*/  @!UP0 UIMAD UR4, UR42, UR10, UR5 ;  /* 0x0000000a2a0482a4 */ /* 0x000fe4000f8e0205 */
[----:B------:R-:W-:Y:S02]  /*2830*/  UIMAD UR7, UR20, UR12, UR37 ;  /* 0x0000000c140772a4 */ /* 0x000fe4000f8e0225 */
[----:B------:R-:W-:Y:S01]  /*2840*/  UIMAD UR31, UR4, UR18, UR11 ;  /* 0x00000012041f72a4 */ /* 0x000fe2000f8e020b */
[----:B------:R-:W-:Y:S02]  /*2850*/  @!UP0 UMOV UR5, UR8 ;  /* 0x0000000800058c82 */ /* 0x000fe40008000000 */
[----:B------:R-:W-:-:S12]  /*2860*/  UIMAD UR37, UR5, UR20, UR7 ;  /* 0x00000014052572a4 */ /* 0x000fd8000f8e0207 */
.L_x_41:
[----:B------:R-:W3:Y:S02]  /*2870*/  LDCU UR4, c[0x0][0xb30] ;  /* 0x00016600ff0477ac */ /* 0x000ee40008000800 */
[----:B---3--:R-:W-:-:S09]  /*2880*/  UISETP.NE.AND UP0, UPT, UR4, 0x1, UPT ;  /* 0x000000010400788c */ /* 0x008fd2000bf05270 */
[----:B------:R-:W-:Y:S05]  /*2890*/  BRA.U UP0, `(.L_x_42) ;  /* 0x0000000100447547 */ /* 0x000fea000b800000 */
[----:B------:R-:W3:Y:S01]  /*28a0*/  LDCU.128 UR16, c[0x0][0xb10] ;  /* 0x00016200ff1077ac */ /* 0x000ee20008000c00 */
[----:B------:R-:W4:Y:S01]  /*28b0*/  LDCU UR10, c[0x0][0xb0c] ;  /* 0x00016180ff0a77ac */ /* 0x000f220008000800 */
[----:B------:R-:W1:Y:S01]  /*28c0*/  LDCU UR7, c[0x0][0xb20] ;  /* 0x00016400ff0777ac */ /* 0x000e620008000800 */
[----:B---3--:R-:W-:Y:S02]  /*28d0*/  UIMAD.WIDE.U32 UR8, UR37, UR16, URZ ;  /* 0x00000010250872a5 */ /* 0x008fe4000f8e00ff */
[----:B------:R-:W-:Y:S02]  /*28e0*/  UIMAD.WIDE.U32 UR4, UR31, UR19, URZ ;  /* 0x000000131f0472a5 */ /* 0x000fe4000f8e00ff */
[----:B----4-:R-:W-:Y:S02]  /*28f0*/  UISETP.NE.AND UP2, UPT, UR10, 0x1, UPT ;  /* 0x000000010a00788c */ /* 0x010fe4000bf45270 */
[----:B------:R-:W-:Y:S01]  /*2900*/  UISETP.NE.AND UP0, UPT, UR18, 0x1, UPT ;  /* 0x000000011200788c */ /* 0x000fe2000bf05270 */
[----:B------:R-:W-:-:S02]  /*2910*/  UMOV UR8, UR9 ;  /* 0x0000000900087c82 */ /* 0x000fc40008000000 */
[----:B------:R-:W-:Y:S01]  /*2920*/  UMOV UR4, UR5 ;  /* 0x0000000500047c82 */ /* 0x000fe20008000000 */
[----:B------:R-:W-:Y:S02]  /*2930*/  USHF.R.U32.HI UR17, URZ, UR17, UR8 ;  /* 0x00000011ff117299 */ /* 0x000fe40008011608 */
[----:B-1----:R-:W-:Y:S02]  /*2940*/  USHF.R.U32.HI UR4, URZ, UR7, UR4 ;  /* 0x00000007ff047299 */ /* 0x002fe40008011604 */
[----:B------:R-:W-:Y:S02]  /*2950*/  USEL UR5, UR37, UR17, !UP2 ;  /* 0x0000001125057287 */ /* 0x000fe4000d000000 */
[----:B------:R-:W-:-:S04]  /*2960*/  USEL UR4, UR31, UR4, !UP0 ;  /* 0x000000041f047287 */ /* 0x000fc8000c000000 */
[----:B------:R-:W-:Y:S02]  /*2970*/  UIADD3 UR7, UPT, UPT, UR5, -UR4, URZ ;  /* 0x8000000405077290 */ /* 0x000fe4000fffe0ff */
[----:B------:R-:W-:Y:S02]  /*2980*/  UIADD3 UR4, UPT, UPT, -UR5, UR4, URZ ;  /* 0x0000000405047290 */ /* 0x000fe4000fffe1ff */
[----:B------:R-:W-:Y:S02]  /*2990*/  UIMAD UR31, UR7, UR18, UR31 ;  /* 0x00000012071f72a4 */ /* 0x000fe4000f8e021f */
[----:B------:R-:W-:-:S12]  /*29a0*/  UIMAD UR37, UR4, UR10, UR37 ;  /* 0x0000000a042572a4 */ /* 0x000fd8000f8e0225 */
.L_x_42:
[----:B------:R-:W-:Y:S01]  /*29b0*/  VIADD R11, R11, 0x1 ;  /* 0x000000010b0b7836 */ /* 0x000fe20000000000 */
[----:B------:R-:W-:Y:S02]  /*29c0*/  R2UR UR5, R87 ;  /* 0x00000000570572ca */ /* 0x000fe400000e0000 */
[----:B------:R-:W-:Y:S02]  /*29d0*/  R2UR UR4, R86 ;  /* 0x00000000560472ca */ /* 0x000fe400000e0000 */
[C---:B------:R-:W-:Y:S02]  /*29e0*/  ISETP.NE.AND P0, PT, R11.reuse, 0x2, PT ;  /* 0x000000020b00780c */ /* 0x040fe40003f05270 */
[----:B------:R-:W-:Y:S02]  /*29f0*/  PLOP3.LUT P1, PT, PT, PT, PT, 0x80, 0x8 ;  /* 0x000000000008781c */ /* 0x000fe40003f2f070 */
[----:B------:R-:W-:Y:S02]  /*2a00*/  SEL R3, RZ, 0x1, P0 ;  /* 0x00000001ff037807 */ /* 0x000fe40000000000 */
[----:B------:R-:W-:-:S02]  /*2a10*/  SEL R11, R11, RZ, P0 ;  /* 0x000000ff0b0b7207 */ /* 0x000fc40000000000 */
[----:B------:R-:W-:Y:S01]  /*2a20*/  LOP3.LUT R10, R10, R3, RZ, 0x3c, !PT ;  /* 0x000000030a0a7212 */ /* 0x000fe200078e3cff */
[----:B------:R-:W-:Y:S02]  /*2a30*/  UIADD3 UR32, UPT, UPT, UR37, UR5, URZ ;  /* 0x0000000525207290 */ /* 0x000fe4000fffe0ff */
[----:B------:R-:W-:Y:S01]  /*2a40*/  UIADD3 UR33, UPT, UPT, UR31, UR4, URZ ;  /* 0x000000041f217290 */ /* 0x000fe2000fffe0ff */
[----:B------:R-:W-:Y:S11]  /*2a50*/  BRA.U UP1, `(.L_x_43) ;  /* 0xfffffff101387547 */ /* 0x000ff6000b83ffff */
[----:B------:R-:W-:Y:S01]  /*2a60*/  UIADD3 UR13, UPT, UPT, UR13, 0x50, URZ ;  /* 0x000000500d0d7890 */ /* 0x000fe2000fffe0ff */
[----:B------:R-:W-:-:S03]  /*2a70*/  SHF.L.U32 R3, R12, 0x1f, RZ ;  /* 0x0000001f0c037819 */ /* 0x000fc600000006ff */
[----:B------:R-:W-:-:S09]  /*2a80*/  ULEA UR4, UR6, UR13, 0x3 ;  /* 0x0000000d06047291 */ /* 0x000fd2000f8e18ff */
[----:B------:R-:W3:Y:S02]  /*2a90*/  SYNCS.PHASECHK.TRANS64.TRYWAIT P0, [UR4], R3 ;  /* 0x00000003ff0075a7 */ /* 0x000ee40008001104 */
[----:B---3--:R-:W-:Y:S05]  /*2aa0*/  @!P0 BRA `(.L_x_44) ;  /* 0x0000005c00b88947 */ /* 0x008fea0003800000 */
.L_x_145:
[----:B------:R-:W-:-:S04]  /*2ab0*/  UIADD3 UR4, UPT, UPT, UR6, 0x1, URZ ;  /* 0x0000000106047890 */ /* 0x000fc8000fffe0ff */
[----:B------:R-:W-:-:S04]  /*2ac0*/  UISETP.NE.AND UP0, UPT, UR4, 0xa, UPT ;  /* 0x0000000a0400788c */ /* 0x000fc8000bf05270 */
[----:B------:R-:W-:Y:S02]  /*2ad0*/  USEL UR6, URZ, 0x1, UP0 ;  /* 0x00000001ff067887 */ /* 0x000fe40008000000 */
[----:B------:R-:W-:-:S04]  /*2ae0*/  USEL UR4, UR4, URZ, UP0 ;  /* 0x000000ff04047287 */ /* 0x000fc80008000000 */
[----:B------:R-:W-:Y:S01]  /*2af0*/  ULEA UR5, UR4, UR13, 0x3 ;  /* 0x0000000d04057291 */ /* 0x000fe2000f8e18ff */
[----:B------:R-:W-:-:S04]  /*2b00*/  LOP3.LUT R2, R12, UR6, RZ, 0x3c, !PT ;  /* 0x000000060c027c12 */ /* 0x000fc8000f8e3cff */
[----:B-1----:R-:W-:-:S04]  /*2b10*/  SHF.L.U32 R3, R2, 0x1f, RZ ;  /* 0x0000001f02037819 */ /* 0x002fc800000006ff */
[----:B------:R-:W1:Y:S02]  /*2b20*/  SYNCS.PHASECHK.TRANS64.TRYWAIT P0, [UR5], R3 ;  /* 0x00000003ff0075a7 */ /* 0x000e640008001105 */
[----:B-1----:R-:W-:Y:S05]  /*2b30*/  @!P0 BRA `(.L_x_45) ;  /* 0x0000005c00ac8947 */ /* 0x002fea0003800000 */
.L_x_147:
        /* <DEDUP_REMOVED lines=9> */
.L_x_149:
        /* <DEDUP_REMOVED lines=9> */
.L_x_151:
        /* <DEDUP_REMOVED lines=9> */
.L_x_153:
        /* <DEDUP_REMOVED lines=9> */
.L_x_155:
        /* <DEDUP_REMOVED lines=9> */
.L_x_157:
        /* <DEDUP_REMOVED lines=9> */
.L_x_159:
        /* <DEDUP_REMOVED lines=9> */
.L_x_161:
[----:B------:R-:W-:-:S04]  /*2f30*/  UIADD3 UR4, UPT, UPT, UR4, 0x1, URZ ;  /* 0x0000000104047890 */ /* 0x000fc8000fffe0ff */
[----:B------:R-:W-:-:S04]  /*2f40*/  UISETP.NE.AND UP0, UPT, UR4, 0xa, UPT ;  /* 0x0000000a0400788c */ /* 0x000fc8000bf05270 */
[----:B------:R-:W-:Y:S02]  /*2f50*/  USEL UR5, URZ, 0x1, UP0 ;  /* 0x00000001ff057887 */ /* 0x000fe40008000000 */
[----:B------:R-:W-:-:S04]  /*2f60*/  USEL UR4, UR4, URZ, UP0 ;  /* 0x000000ff04047287 */ /* 0x000fc80008000000 */
[----:B------:R-:W-:Y:S01]  /*2f70*/  ULEA UR4, UR4, UR13, 0x3 ;  /* 0x0000000d04047291 */ /* 0x000fe2000f8e18ff */
[----:B-1----:R-:W-:-:S04]  /*2f80*/  LOP3.LUT R3, R2, UR5, RZ, 0x3c, !PT ;  /* 0x0000000502037c12 */ /* 0x002fc8000f8e3cff */
[----:B------:R-:W-:Y:S01]  /*2f90*/  SHF.L.U32 R3, R3, 0x1f, RZ ;  /* 0x0000001f03037819 */ /* 0x000fe200000006ff */
[----:B------:R-:W-:-:S07]  /*2fa0*/  IMAD.U32 R0, RZ, RZ, UR4 ;  /* 0x00000004ff007e24 */ /* 0x000fce000f8e00ff */
.L_x_53:
[----:B-1----:R1:W3:Y:S02]  /*2fb0*/  SYNCS.PHASECHK.TRANS64.TRYWAIT P0, [R0+URZ], R3 ;  /* 0x00000003000075a7 */ /* 0x0022e400080011ff */
[----:B---3--:R-:W-:Y:S05]  /*2fc0*/  @!P0 NANOSLEEP.SYNCS 0x989680 ;  /* 0x009896800000895d */ /* 0x008fea0003900000 */
[----:B------:R-:W3:Y:S02]  /*2fd0*/  @!P0 SYNCS.PHASECHK.TRANS64 P0, [R0+URZ], R3 ;  /* 0x00000003000085a7 */ /* 0x000ee400080010ff */
[----:B--23--:R-:W-:Y:S05]  /*2fe0*/  @P0 EXIT ;  /* 0x000000000000094d */ /* 0x00cfea0003800000 */
[----:B------:R-:W-:Y:S05]  /*2ff0*/  BRA `(.L_x_53) ;  /* 0xfffffffc00ec7947 */ /* 0x000fea000383ffff */
.L_x_23:
[----:B------:R-:W2:Y:S02]  /*3000*/  S2UR UR4, SR_CgaCtaId ;  /* 0x00000000000479c3 */ /* 0x000ea40000008800 */
[----:B--2---:R-:W-:-:S04]  /*3010*/  UISETP.NE.AND UP0, UPT, UR4, URZ, UPT ;  /* 0x000000ff0400728c */ /* 0x004fc8000bf05270 */
[----:B------:R-:W-:-:S09]  /*3020*/  UISETP.NE.OR UP0, UPT, UR20, 0x1, UP0 ;  /* 0x000000011400788c */ /* 0x000fd20008705670 */
[----:B------:R-:W-:Y:S05]  /*3030*/  BRA.U UP0, `(.L_x_54) ;  /* 0x00000005004c7547 */ /* 0x000fea000b800000 */
[----:B------:R-:W2:Y:S01]  /*3040*/  S2UR UR5, SR_CgaCtaId ;  /* 0x00000000000579c3 */ /* 0x000ea20000008800 */
[----:B------:R-:W-:Y:S01]  /*3050*/  UMOV UR4, 0x400 ;  /* 0x0000040000047882 */ /* 0x000fe20000000000 */
[----:B------:R-:W-:Y:S01]  /*3060*/  ISETP.GE.U32.AND P2, PT, R3, 0x4, PT ;  /* 0x000000040300780c */ /* 0x000fe20003f46070 */
[----:B------:R-:W-:Y:S01]  /*3070*/  IMAD.MOV.U32 R12, RZ, RZ, 0x1 ;  /* 0x00000001ff0c7424 */ /* 0x000fe200078e00ff */
[----:B------:R-:W-:Y:S02]  /*3080*/  CS2R R10, SRZ ;  /* 0x00000000000a7805 */ /* 0x000fe4000001ff00 */
[----:B------:R-:W-:Y:S01]  /*3090*/  CS2R R8, SRZ ;  /* 0x0000000000087805 */ /* 0x000fe2000001ff00 */
[----:B--2---:R-:W-:-:S03]  /*30a0*/  ULEA UR6, UR5, UR4, 0x18 ;  /* 0x0000000405067291 */ /* 0x004fc6000f8ec0ff */
[----:B------:R-:W-:-:S09]  /*30b0*/  UMOV UR5, URZ ;  /* 0x000000ff00057c82 */ /* 0x000fd20008000000 */
.L_x_58:
[----:B------:R-:W-:Y:S02]  /*30c0*/  LEA R0, R8, UR6, 0x3 ;  /* 0x0000000608007c11 */ /* 0x000fe4000f8e18ff */
[----:B------:R-:W-:-:S03]  /*30d0*/  SHF.L.U32 R5, R9, 0x1f, RZ ;  /* 0x0000001f09057819 */ /* 0x000fc600000006ff */
[----:B------:R-:W-:Y:S01]  /*30e0*/  VIADD R4, R0, 0x150 ;  /* 0x0000015000047836 */ /* 0x000fe20000000000 */
[----:B------:R-:W2:Y:S02]  /*30f0*/  SYNCS.PHASECHK.TRANS64.TRYWAIT P0, [R0+URZ+0x140], R5 ;  /* 0x00014005000075a7 */ /* 0x000ea400080011ff */
[----:B--2---:R-:W-:Y:S05]  /*3100*/  @!P0 BRA `(.L_x_55) ;  /* 0x0000005800f88947 */ /* 0x004fea0003800000 */
.L_x_162:
[----:B------:R-:W-:Y:S01]  /*3110*/  ULEA UR4, UR5, UR6, 0x3 ;  /* 0x0000000605047291 */ /* 0x000fe2000f8e18ff */
[----:B------:R-:W-:Y:S01]  /*3120*/  PRMT R4, RZ, 0x654, R4 ;  /* 0x00000654ff047816 */ /* 0x000fe20000000004 */
[----:B--2---:R-:W-:Y:S01]  /*3130*/  @!P2 IMAD.MOV.U32 R5, RZ, RZ, 0x10 ;  /* 0x00000010ff05a424 */ /* 0x004fe200078e00ff */
[----:B------:R-:W-:Y:S01]  /*3140*/  SHF.L.U32 R7, R12, 0x1f, RZ ;  /* 0x0000001f0c077819 */ /* 0x000fe200000006ff */
[----:B------:R-:W-:Y:S01]  /*3150*/  UIADD3 UR7, UPT, UPT, UR4, 0xe0, URZ ;  /* 0x000000e004077890 */ /* 0x000fe2000fffe0ff */
[----:B------:R2:W-:Y:S05]  /*3160*/  SYNCS.ARRIVE.TRANS64.RED.A1T0 RZ, [R4+URZ], RZ ;  /* 0x000000ff04ff79a7 */ /* 0x0005ea00081004ff */
[----:B------:R-:W-:Y:S01]  /*3170*/  IMAD.U32 R0, RZ, RZ, UR7 ;  /* 0x00000007ff007e24 */ /* 0x000fe2000f8e00ff */
[----:B------:R-:W3:Y:S04]  /*3180*/  SYNCS.PHASECHK.TRANS64.TRYWAIT P0, [UR4+0xf0], R7 ;  /* 0x0000f007ff0075a7 */ /* 0x000ee80008001104 */
[----:B------:R-:W-:Y:S01]  /*3190*/  PRMT R13, R3, 0x654, R0 ;  /* 0x00000654030d7816 */ /* 0x000fe20000000000 */
[----:B--23--:R-:W-:Y:S06]  /*31a0*/  @!P0 BRA `(.L_x_56) ;  /* 0x0000005800e48947 */ /* 0x00cfec0003800000 */
.L_x_164:
[----:B------:R-:W-:Y:S01]  /*31b0*/  ULEA UR8, UR5, UR6, 0x4 ;  /* 0x0000000605087291 */ /* 0x000fe2000f8e20ff */
[----:B------:R-:W-:Y:S01]  /*31c0*/  SEL R2, R13, R2, !P2 ;  /* 0x000000020d027207 */ /* 0x000fe20005000000 */
[----:B------:R-:W-:Y:S01]  /*31d0*/  UIADD3 UR9, UPT, UPT, UR4, 0xe0, URZ ;  /* 0x000000e004097890 */ /* 0x000fe2000fffe0ff */
[----:B--2---:R-:W-:Y:S01]  /*31e0*/  LEA R0, R11, UR6, 0x3 ;  /* 0x000000060b007c11 */ /* 0x004fe2000f8e18ff */
[----:B------:R-:W-:Y:S01]  /*31f0*/  UIADD3 UR8, UPT, UPT, UR8, 0x170, URZ ;  /* 0x0000017008087890 */ /* 0x000fe2000fffe0ff */
[----:B------:R2:W-:Y:S01]  /*3200*/  @!P2 SYNCS.ARRIVE.TRANS64.RED RZ, [R2+URZ], R5 ;  /* 0x0000000502ffa9a7 */ /* 0x0005e200080004ff */
[----:B------:R-:W-:Y:S01]  /*3210*/  UIADD3 UR4, UPT, UPT, UR5, 0x1, URZ ;  /* 0x0000000105047890 */ /* 0x000fe2000fffe0ff */
[----:B------:R-:W-:-:S03]  /*3220*/  VIADD R8, R8, 0x1 ;  /* 0x0000000108087836 */ /* 0x000fc60000000000 */
[----:B------:R-:W-:Y:S02]  /*3230*/  UISETP.NE.AND UP0, UPT, UR4, 0x2, UPT ;  /* 0x000000020400788c */ /* 0x000fe4000bf05270 */
[----:B------:R-:W-:Y:S01]  /*3240*/  ISETP.NE.AND P0, PT, R8, 0x2, PT ;  /* 0x000000020800780c */ /* 0x000fe20003f05270 */
[----:B------:R-:W-:Y:S06]  /*3250*/  UGETNEXTWORKID.BROADCAST [UR8], [UR9] ;  /* 0x00000000080073ca */ /* 0x000fec0008000100 */
[----:B------:R-:W-:Y:S02]  /*3260*/  USEL UR7, URZ, 0x1, UP0 ;  /* 0x00000001ff077887 */ /* 0x000fe40008000000 */
[----:B------:R-:W-:-:S04]  /*3270*/  USEL UR5, UR4, URZ, UP0 ;  /* 0x000000ff04057287 */ /* 0x000fc80008000000 */
[----:B------:R-:W-:Y:S02]  /*3280*/  LOP3.LUT R12, R12, UR7, RZ, 0x3c, !PT ;  /* 0x000000070c0c7c12 */ /* 0x000fe4000f8e3cff */
[----:B--2---:R-:W-:-:S04]  /*3290*/  SHF.L.U32 R5, R10, 0x1f, RZ ;  /* 0x0000001f0a057819 */ /* 0x004fc800000006ff */
[----:B------:R-:W2:Y:S02]  /*32a0*/  SYNCS.PHASECHK.TRANS64.TRYWAIT P1, [R0+URZ+0xe0], R5 ;  /* 0x0000e005000075a7 */ /* 0x000ea400080211ff */
[----:B--2---:R-:W-:Y:S05]  /*32b0*/  @!P1 BRA `(.L_x_57) ;  /* 0x0000005800b89947 */ /* 0x004fea0003800000 */
.L_x_165:
[C---:B------:R-:W-:Y:S01]  /*32c0*/  LEA R4, R11.reuse, UR6, 0x4 ;  /* 0x000000060b047c11 */ /* 0x040fe2000f8e20ff */
[----:B--2---:R-:W-:Y:S01]  /*32d0*/  VIADD R0, R0, 0xf0 ;  /* 0x000000f000007836 */ /* 0x004fe20000000000 */
[----:B------:R-:W-:Y:S01]  /*32e0*/  SEL R8, R8, RZ, P0 ;  /* 0x000000ff08087207 */ /* 0x000fe20000000000 */
[----:B------:R-:W-:-:S03]  /*32f0*/  VIADD R11, R11, 0x1 ;  /* 0x000000010b0b7836 */ /* 0x000fc60000000000 */
[----:B------:R-:W2:Y:S01]  /*3300*/  LDS.128 R4, [R4+0x170] ;  /* 0x0001700004047984 */ /* 0x000ea20000000c00 */
[----:B------:R-:W-:Y:S02]  /*3310*/  PRMT R0, RZ, 0x654, R0 ;  /* 0x00000654ff007816 */ /* 0x000fe40000000000 */
[C---:B------:R-:W-:Y:S01]  /*3320*/  ISETP.NE.AND P1, PT, R11.reuse, 0x2, PT ;  /* 0x000000020b00780c */ /* 0x040fe20003f25270 */
[----:B------:R-:W-:Y:S01]  /*3330*/  @!PT LDS RZ, [RZ] ;  /* 0x00000000fffff984 */ /* 0x000fe20000000800 */
[----:B------:R-:W-:Y:S01]  /*3340*/  @!PT LDS RZ, [RZ] ;  /* 0x00000000fffff984 */ /* 0x000fe20000000800 */
[----:B------:R-:W-:Y:S01]  /*3350*/  @!PT LDS RZ, [RZ] ;  /* 0x00000000fffff984 */ /* 0x000fe20000000800 */
[----:B------:R-:W-:Y:S01]  /*3360*/  @!PT LDS RZ, [RZ] ;  /* 0x00000000fffff984 */ /* 0x000fe20000000800 */
[----:B------:R3:W-:Y:S06]  /*3370*/  MEMBAR.ALL.CTA ;  /* 0x0000000000007992 */ /* 0x0007ec0000008000 */
[----:B---3--:R-:W3:Y:S01]  /*3380*/  FENCE.VIEW.ASYNC.S ;  /* 0x00000000000073c6 */ /* 0x008ee20000000000 */
[----:B------:R-:W-:Y:S01]  /*3390*/  SEL R11, R11, RZ, P1 ;  /* 0x000000ff0b0b7207 */ /* 0x000fe20000800000 */
[----:B---3--:R3:W-:Y:S01]  /*33a0*/  SYNCS.ARRIVE.TRANS64.RED.A1T0 RZ, [R0+URZ], RZ ;  /* 0x000000ff00ff79a7 */ /* 0x0087e200081004ff */
[----:B--2---:R-:W-:-:S02]  /*33b0*/  LOP3.LUT P3, RZ, R6, 0x1, RZ, 0xc0, !PT ;  /* 0x0000000106ff7812 */ /* 0x004fc4000786c0ff */
[----:B------:R-:W-:-:S04]  /*33c0*/  SEL R5, RZ, 0x1, P1 ;  /* 0x00000001ff057807 */ /* 0x000fc80000800000 */
[----:B------:R-:W-:Y:S02]  /*33d0*/  LOP3.LUT R10, R10, R5, RZ, 0x3c, !PT ;  /* 0x000000050a0a7212 */ /* 0x000fe400078e3cff */
[----:B---3--:R-:W-:-:S04]  /*33e0*/  SEL R0, RZ, 0x1, P0 ;  /* 0x00000001ff007807 */ /* 0x008fc80000000000 */
[----:B------:R-:W-:Y:S01]  /*33f0*/  LOP3.LUT R9, R9, R0, RZ, 0x3c, !PT ;  /* 0x0000000009097212 */ /* 0x000fe200078e3cff */
[----:B------:R-:W-:Y:S06]  /*3400*/  @P3 BRA `(.L_x_58) ;  /* 0xfffffffc002c3947 */ /* 0x000fec000383ffff */
[----:B------:R-:W-:Y:S01]  /*3410*/  ULEA UR4, UR5, UR6, 0x3 ;  /* 0x0000000605047291 */ /* 0x000fe2000f8e18ff */
[----:B------:R-:W-:-:S08]  /*3420*/  SHF.L.U32 R3, R12, 0x1f, RZ ;  /* 0x0000001f0c037819 */ /* 0x000fd000000006ff */
[----:B------:R-:W2:Y:S02]  /*3430*/  SYNCS.PHASECHK.TRANS64 P0, [UR4+0xf0], R3 ;  /* 0x0000f003ff0075a7 */ /* 0x000ea40008001004 */
[----:B--2---:R-:W-:Y:S05]  /*3440*/  @P0 BRA `(.L_x_59) ;  /* 0x0000000000080947 */ /* 0x004fea0003800000 */
[----:B------:R-:W2:Y:S02]  /*3450*/  SYNCS.PHASECHK.TRANS64.TRYWAIT P0, [UR4+0xf0], R3 ;  /* 0x0000f003ff0075a7 */ /* 0x000ea40008001104 */
[----:B--2---:R-:W-:Y:S05]  /*3460*/  @!P0 BRA `(.L_x_60) ;  /* 0x0000005800608947 */ /* 0x004fea0003800000 */
.L_x_59:
[----:B------:R-:W-:-:S04]  /*3470*/  UIADD3 UR7, UPT, UPT, UR5, 0x1, URZ ;  /* 0x0000000105077890 */ /* 0x000fc8000fffe0ff */
[----:B------:R-:W-:-:S04]  /*3480*/  UISETP.NE.AND UP0, UPT, UR7, 0x2, UPT ;  /* 0x000000020700788c */ /* 0x000fc8000bf05270 */
[----:B------:R-:W-:Y:S02]  /*3490*/  USEL UR8, URZ, 0x1, UP0 ;  /* 0x00000001ff087887 */ /* 0x000fe40008000000 */
[----:B------:R-:W-:-:S04]  /*34a0*/  USEL UR7, UR7, URZ, UP0 ;  /* 0x000000ff07077287 */ /* 0x000fc80008000000 */
[----:B------:R-:W-:Y:S01]  /*34b0*/  ULEA UR7, UR7, UR6, 0x3 ;  /* 0x0000000607077291 */ /* 0x000fe2000f8e18ff */
[----:B--2---:R-:W-:-:S04]  /*34c0*/  LOP3.LUT R3, R12, UR8, RZ, 0x3c, !PT ;  /* 0x000000080c037c12 */ /* 0x004fc8000f8e3cff */
[----:B------:R-:W-:-:S04]  /*34d0*/  SHF.L.U32 R0, R3, 0x1f, RZ ;  /* 0x0000001f03007819 */ /* 0x000fc800000006ff */
[----:B------:R-:W2:Y:S02]  /*34e0*/  SYNCS.PHASECHK.TRANS64 P0, [UR7+0xf0], R0 ;  /* 0x0000f000ff0075a7 */ /* 0x000ea40008001007 */
[----:B-12---:R-:W-:Y:S05]  /*34f0*/  @P0 EXIT ;  /* 0x000000000000094d */ /* 0x006fea0003800000 */
[----:B------:R-:W-:Y:S02]  /*3500*/  SHF.L.U32 R3, R3, 0x1f, RZ ;  /* 0x0000001f03037819 */ /* 0x000fe400000006ff */
[----:B------:R-:W-:-:S07]  /*3510*/  MOV R0, UR7 ;  /* 0x0000000700007c02 */ /* 0x000fce0008000f00 */
.L_x_61:
[----:B-1----:R1:W2:Y:S02]  /*3520*/  SYNCS.PHASECHK.TRANS64.TRYWAIT P0, [R0+URZ+0xf0], R3 ;  /* 0x0000f003000075a7 */ /* 0x0022a400080011ff */
[----:B--2---:R-:W-:Y:S05]  /*3530*/  @!P0 NANOSLEEP.SYNCS 0x989680 ;  /* 0x009896800000895d */ /* 0x004fea0003900000 */
[----:B------:R-:W2:Y:S02]  /*3540*/  @!P0 SYNCS.PHASECHK.TRANS64 P0, [R0+URZ+0xf0], R3 ;  /* 0x0000f003000085a7 */ /* 0x000ea400080010ff */
[----:B--2---:R-:W-:Y:S05]  /*3550*/  @P0 EXIT ;  /* 0x000000000000094d */ /* 0x004fea0003800000 */
[----:B------:R-:W-:Y:S05]  /*3560*/  BRA `(.L_x_61) ;  /* 0xfffffffc00ec7947 */ /* 0x000fea000383ffff */
.L_x_54:
[----:B------:R-:W-:Y:S05]  /*3570*/  BRA.U UP5, `(.L_x_62) ;  /* 0x0000001105dc7547 */ /* 0x000fea000b800000 */
[----:B------:R-:W2:Y:S01]  /*3580*/  S2UR UR7, SR_CgaCtaId ;  /* 0x00000000000779c3 */ /* 0x000ea20000008800 */
[----:B------:R-:W-:Y:S01]  /*3590*/  UMOV UR4, 0x40 ;  /* 0x0000004000047882 */ /* 0x000fe20000000000 */
[----:B------:R-:W-:Y:S01]  /*35a0*/  NOP ;  /* 0x0000000000007918 */ /* 0x000fe20000000000 */
[----:B------:R-:W-:Y:S01]  /*35b0*/  UMOV UR6, 0x400 ;  /* 0x0000040000067882 */ /* 0x000fe20000000000 */
[----:B--2---:R-:W-:Y:S02]  /*35c0*/  ULEA UR5, UR7, UR4, 0x18 ;  /* 0x0000000407057291 */ /* 0x004fe4000f8ec0ff */
[----:B------:R-:W-:-:S07]  /*35d0*/  ULEA UR6, UR7, UR6, 0x18 ;  /* 0x0000000607067291 */ /* 0x000fce000f8ec0ff */
[----:B------:R-:W2:Y:S02]  /*35e0*/  LDS.U8 R3, [UR5+0x1c] ;  /* 0x00001c05ff037984 */ /* 0x000ea40008000000 */
[----:B--2---:R-:W-:-:S13]  /*35f0*/  ISETP.NE.AND P0, PT, R3, RZ, PT ;  /* 0x000000ff0300720c */ /* 0x004fda0003f05270 */
[----:B------:R-:W-:Y:S05]  /*3600*/  @P0 BRA `(.L_x_63) ;  /* 0x0000000400080947 */ /* 0x000fea0003800000 */
[----:B------:R-:W-:Y:S02]  /*3610*/  UISETP.NE.U32.AND UP1, UPT, UR46, 0x1, UPT ;  /* 0x000000012e00788c */ /* 0x000fe4000bf25070 */
[----:B------:R-:W-:-:S07]  /*3620*/  UIADD3 UR7, UPT, UPT, UR5, 0x8, URZ ;  /* 0x0000000805077890 */ /* 0x000fce000fffe0ff */
[----:B------:R-:W-:Y:S05]  /*3630*/  BRA.U !UP1, `(.L_x_64) ;  /* 0x00000001099c7547 */ /* 0x000fea000b800000 */
[----:B------:R-:W-:Y:S01]  /*3640*/  ELECT P0, URZ, PT ;  /* 0x0000000000ff782f */ /* 0x000fe20003800000 */
[----:B------:R-:W-:-:S12]  /*3650*/  BSSY B0, `(.L_x_64) ;  /* 0x0000025000007945 */ /* 0x000fd80003800000 */
[----:B------:R-:W-:Y:S05]  /*3660*/  @!P0 BRA `(.L_x_65) ;  /* 0x00000000008c8947 */ /* 0x000fea0003800000 */
[----:B------:R-:W-:-:S05]  /*3670*/  UMOV UR4, 0x10 ;  /* 0x0000001000047882 */ /* 0x000fca0000000000 */
[----:B------:R-:W-:Y:S04]  /*3680*/  DEPBAR.LE SB2, 0x36 ;  /* 0x0000ad800000791a */ /* 0x000fe80000000000 */
[----:B------:R-:W2:Y:S02]  /*3690*/  UTCATOMSWS.2CTA.FIND_AND_SET.ALIGN UP0, UR4, UR4 ;  /* 0x00000004000475e3 */ /* 0x000ea40008200800 */
[----:B--2---:R-:W-:Y:S01]  /*36a0*/  MOV R10, UR4 ;  /* 0x00000004000a7c02 */ /* 0x004fe20008000f00 */
[----:B------:R-:W-:Y:S06]  /*36b0*/  BRA.U UP0, `(.L_x_66) ;  /* 0x0000000100187547 */ /* 0x000fec000b800000 */
.L_x_67:
[----:B------:R-:W-:Y:S05]  /*36c0*/  NANOSLEEP 0x64 ;  /* 0x000000640000795d */ /* 0x000fea0003800000 */
[----:B------:R-:W-:-:S05]  /*36d0*/  UMOV UR4, 0x10 ;  /* 0x0000001000047882 */ /* 0x000fca0000000000 */
[----:B------:R-:W-:Y:S04]  /*36e0*/  DEPBAR.LE SB2, 0x36 ;  /* 0x0000ad800000791a */ /* 0x000fe80000000000 */
[----:B------:R-:W2:Y:S02]  /*36f0*/  UTCATOMSWS.2CTA.FIND_AND_SET.ALIGN UP0, UR4, UR4 ;  /* 0x00000004000475e3 */ /* 0x000ea40008200800 */
[----:B--2---:R-:W-:Y:S01]  /*3700*/  MOV R10, UR4 ;  /* 0x00000004000a7c02 */ /* 0x004fe20008000f00 */
[----:B------:R-:W-:Y:S05]  /*3710*/  BRA.U !UP0, `(.L_x_67) ;  /* 0xfffffffd08e87547 */ /* 0x000fea000b83ffff */
.L_x_66:
[----:B------:R-:W2:Y:S01]  /*3720*/  LDS R6, [UR5+0x10] ;  /* 0x00001005ff067984 */ /* 0x000ea20008000800 */
[----:B------:R-:W-:Y:S01]  /*3730*/  IMAD.U32 R3, RZ, RZ, UR6 ;  /* 0x00000006ff037e24 */ /* 0x000fe2000f8e00ff */
[----:B------:R-:W-:-:S03]  /*3740*/  MOV R4, UR45 ;  /* 0x0000002d00047c02 */ /* 0x000fc60008000f00 */
[----:B------:R-:W-:Y:S01]  /*3750*/  VIADD R3, R3, 0x190 ;  /* 0x0000019003037836 */ /* 0x000fe20000000000 */
[----:B--2---:R-:W-:-:S04]  /*3760*/  SHF.L.U32 R6, R6, 0x1f, RZ ;  /* 0x0000001f06067819 */ /* 0x004fc800000006ff */
[----:B------:R-:W2:Y:S02]  /*3770*/  SYNCS.PHASECHK.TRANS64.TRYWAIT P0, [UR5+0x8], R6 ;  /* 0x00000806ff0075a7 */ /* 0x000ea40008001105 */
[----:B--2---:R-:W-:Y:S05]  /*3780*/  @P0 BRA `(.L_x_68) ;  /* 0x0000000000080947 */ /* 0x004fea0003800000 */
[----:B------:R-:W2:Y:S02]  /*3790*/  SYNCS.PHASECHK.TRANS64.TRYWAIT P0, [UR5+0x8], R6 ;  /* 0x00000806ff0075a7 */ /* 0x000ea40008001105 */
[----:B--2---:R-:W-:Y:S05]  /*37a0*/  @!P0 BRA `(.L_x_69) ;  /* 0x0000005400a88947 */ /* 0x004fea0003800000 */
.L_x_68:
[----:B------:R-:W-:Y:S01]  /*37b0*/  PRMT R4, R4, 0x654, R3 ;  /* 0x0000065404047816 */ /* 0x000fe20000000003 */
[----:B------:R-:W-:Y:S01]  /*37c0*/  HFMA2 R3, -RZ, RZ, 0, 5.9604644775390625e-08 ;  /* 0x00000001ff037431 */ /* 0x000fe200000001ff */
[----:B------:R-:W-:Y:S01]  /*37d0*/  UPRMT UR4, UR45, 0x654, UR7 ;  /* 0x000006542d047896 */ /* 0x000fe20008000007 */
[----:B------:R-:W-:Y:S02]  /*37e0*/  IMAD.MOV.U32 R7, RZ, RZ, 0xffff ;  /* 0x0000ffffff077424 */ /* 0x000fe400078e00ff */
[----:B--2---:R-:W-:Y:S02]  /*37f0*/  IMAD.MOV.U32 R6, RZ, RZ, 0x4 ;  /* 0x00000004ff067424 */ /* 0x004fe400078e00ff */
[----:B------:R-:W-:Y:S01]  /*3800*/  IMAD.SHL.U32 R9, R10, 0x20, RZ ;  /* 0x000000200a097824 */ /* 0x000fe200078e00ff */
[----:B------:R-:W-:Y:S02]  /*3810*/  MOV R5, UR4 ;  /* 0x0000000400057c02 */ /* 0x000fe40008000f00 */
[-C--:B------:R-:W-:Y:S01]  /*3820*/  SHF.L.U32 R8, R7, R10.reuse, RZ ;  /* 0x0000000a07087219 */ /* 0x080fe200000006ff */
[----:B------:R2:W-:Y:S01]  /*3830*/  SYNCS.ARRIVE.TRANS64.RED RZ, [UR4], R6 ;  /* 0x00000006ffff79a7 */ /* 0x0005e20008000404 */
[----:B------:R-:W-:Y:S01]  /*3840*/  SHF.L.U32 R7, R3, R10, RZ ;  /* 0x0000000a03077219 */ /* 0x000fe200000006ff */
[----:B------:R2:W-:Y:S04]  /*3850*/  STS [UR6+0x190], R9 ;  /* 0x00019009ff007988 */ /* 0x0005e80008000806 */
[----:B------:R2:W-:Y:S04]  /*3860*/  STAS [R4.64], R10 ;  /* 0x0000000a04007dbd */ /* 0x0005e8000c0008ff */
[----:B------:R2:W-:Y:S04]  /*3870*/  ATOMS.OR RZ, [UR5+0x14], R8 ;  /* 0x00001408ffff798c */ /* 0x0005e8000b000005 */
[----:B------:R2:W-:Y:S04]  /*3880*/  ATOMS.OR RZ, [UR5+0x18], R7 ;  /* 0x00001807ffff798c */ /* 0x0005e8000b000005 */
[----:B------:R2:W-:Y:S02]  /*3890*/  ATOMS.XOR RZ, [UR5+0x10], R3 ;  /* 0x00001003ffff798c */ /* 0x0005e4000b800005 */
.L_x_65:
[----:B-1----:R-:W-:Y:S05]  /*38a0*/  BSYNC B0 ;  /* 0x0000000000007941 */ /* 0x002fea0003800000 */
.L_x_64:
[----:B------:R-:W-:Y:S05]  /*38b0*/  BRA.U UP1, `(.L_x_70) ;  /* 0x00000001016c7547 */ /* 0x000fea000b800000 */
[----:B------:R-:W-:-:S03]  /*38c0*/  UMOV UR4, 0xffffffff ;  /* 0xffffffff00047882 */ /* 0x000fc60000000000 */
[----:B------:R-:W-:Y:S05]  /*38d0*/  BRA.DIV UR4, `(.L_x_71) ;  /* 0x0000005604747947 */ /* 0x000fea000b800000 */
[----:B------:R-:W-:-:S13]  /*38e0*/  ELECT P0, URZ, PT ;  /* 0x0000000000ff782f */ /* 0x000fda0003800000 */
.L_x_169:
[----:B------:R-:W-:Y:S05]  /*38f0*/  @!P0 BRA `(.L_x_70) ;  /* 0x00000000005c8947 */ /* 0x000fea0003800000 */
[----:B--2---:R-:W2:Y:S02]  /*3900*/  LDS R4, [UR5+0x10] ;  /* 0x00001005ff047984 */ /* 0x004ea40008000800 */
[----:B--2---:R-:W-:-:S04]  /*3910*/  SHF.L.U32 R4, R4, 0x1f, RZ ;  /* 0x0000001f04047819 */ /* 0x004fc800000006ff */
[----:B------:R-:W2:Y:S02]  /*3920*/  SYNCS.PHASECHK.TRANS64.TRYWAIT P0, [UR5+0x8], R4 ;  /* 0x00000804ff0075a7 */ /* 0x000ea40008001105 */
[----:B--2---:R-:W-:Y:S05]  /*3930*/  @P0 BRA `(.L_x_72) ;  /* 0x0000000000080947 */ /* 0x004fea0003800000 */
[----:B------:R-:W2:Y:S02]  /*3940*/  SYNCS.PHASECHK.TRANS64.TRYWAIT P0, [UR5+0x8], R4 ;  /* 0x00000804ff0075a7 */ /* 0x000ea40008001105 */
[----:B--2---:R-:W-:Y:S05]  /*3950*/  @!P0 BRA `(.L_x_73) ;  /* 0x0000005400788947 */ /* 0x004fea0003800000 */
.L_x_72:
[----:B------:R-:W3:Y:S01]  /*3960*/  LDS R6, [UR6+0x190] ;  /* 0x00019006ff067984 */ /* 0x000ee20008000800 */
[----:B--2---:R-:W-:Y:S02]  /*3970*/  HFMA2 R3, -RZ, RZ, 0, 5.9604644775390625e-08 ;  /* 0x00000001ff037431 */ /* 0x004fe400000001ff */
[----:B------:R-:W-:Y:S01]  /*3980*/  IMAD.MOV.U32 R4, RZ, RZ, 0xffff ;  /* 0x0000ffffff047424 */ /* 0x000fe200078e00ff */
[----:B------:R-:W-:Y:S01]  /*3990*/  UPRMT UR4, UR45, 0x654, UR7 ;  /* 0x000006542d047896 */ /* 0x000fe20008000007 */
[----:B---3--:R-:W-:-:S03]  /*39a0*/  IMAD.SHL.U32 R5, R6, 0x20, RZ ;  /* 0x0000002006057824 */ /* 0x008fc600078e00ff */
[-C--:B------:R-:W-:Y:S02]  /*39b0*/  SHF.L.U32 R4, R4, R6.reuse, RZ ;  /* 0x0000000604047219 */ /* 0x080fe400000006ff */
[----:B------:R-:W-:Y:S01]  /*39c0*/  SHF.L.U32 R6, R3, R6, RZ ;  /* 0x0000000603067219 */ /* 0x000fe200000006ff */
[----:B------:R3:W-:Y:S04]  /*39d0*/  STS [UR6+0x190], R5 ;  /* 0x00019005ff007988 */ /* 0x0007e80008000806 */
[----:B------:R3:W-:Y:S04]  /*39e0*/  ATOMS.OR RZ, [UR5+0x14], R4 ;  /* 0x00001404ffff798c */ /* 0x0007e8000b000005 */
[----:B------:R3:W-:Y:S01]  /*39f0*/  ATOMS.OR RZ, [UR5+0x18], R6 ;  /* 0x00001806ffff798c */ /* 0x0007e2000b000005 */
[----:B------:R-:W-:Y:S03]  /*3a00*/  SYNCS.ARRIVE.TRANS64.RED.A1T0 RZ, [UR4], RZ ;  /* 0x000000ffffff79a7 */ /* 0x000fe60008100404 */
[----:B------:R3:W-:Y:S01]  /*3a10*/  ATOMS.XOR RZ, [UR5+0x10], R3 ;  /* 0x00001003ffff798c */ /* 0x0007e2000b800005 */
[----:B------:R-:W-:Y:S05]  /*3a20*/  BRA `(.L_x_70) ;  /* 0x0000000000107947 */ /* 0x000fea0003800000 */
.L_x_63:
[----:B------:R-:W-:Y:S02]  /*3a30*/  MOV R3, 0xffffffff ;  /* 0xffffffff00037802 */ /* 0x000fe40000000f00 */
[----:B------:R-:W-:-:S03]  /*3a40*/  MOV R4, 0x3a70 ;  /* 0x00003a7000047802 */ /* 0x000fc60000000f00 */
[----:B------:R2:W-:Y:S04]  /*3a50*/  STS [UR6+0x190], R3 ;  /* 0x00019003ff007988 */ /* 0x0005e80008000806 */
[----:B-12--5:R-:W-:Y:S05]  /*3a60*/  CALL.REL.NOINC `($__internal_1_$__cuda_sm10x_tcgen05_guardrail_trap_phase_invalid_during_alloc) ;  /* 0x0000005800d87944 */ /* 0x026fea0003c00000 */
.L_x_70:
[----:B------:R-:W-:Y:S05]  /*3a70*/  WARPSYNC.ALL ;  /* 0x0000000000007948 */ /* 0x000fea0003800000 */
[----:B------:R-:W4:Y:S01]  /*3a80*/  S2UR UR4, SR_CgaCtaId ;  /* 0x00000000000479c3 */ /* 0x000f220000008800 */
[----:B------:R-:W-:Y:S01]  /*3a90*/  UMOV UR26, 0x400 ;  /* 0x00000400001a7882 */ /* 0x000fe20000000000 */
[----:B------:R-:W-:-:S06]  /*3aa0*/  NOP ;  /* 0x0000000000007918 */ /* 0x000fcc0000000000 */
[----:B------:R-:W-:Y:S06]  /*3ab0*/  BAR.ARV 0x6, 0xa0 ;  /* 0x0182800000007b1d */ /* 0x000fec0000002000 */
[----:B------:R-:W1:Y:S01]  /*3ac0*/  LDCU UR6, c[0x0][0x38c] ;  /* 0x00007180ff0677ac */ /* 0x000e620008000800 */
[----:B------:R-:W-:Y:S01]  /*3ad0*/  LOP3.LUT R0, R0, 0xffff, RZ, 0xc0, !PT ;  /* 0x0000ffff00007812 */ /* 0x000fe200078ec0ff */
[----:B--2---:R-:W-:Y:S01]  /*3ae0*/  IMAD.MOV.U32 R9, RZ, RZ, 0x1 ;  /* 0x00000001ff097424 */ /* 0x004fe200078e00ff */
[----:B------:R-:W-:Y:S01]  /*3af0*/  LOP3.LUT R2, R2, 0xffff, RZ, 0xc0, !PT ;  /* 0x0000ffff02027812 */ /* 0x000fe200078ec0ff */
[----:B------:R-:W-:Y:S01]  /*3b00*/  IMAD.MOV.U32 R8, RZ, RZ, RZ ;  /* 0x000000ffff087224 */ /* 0x000fe200078e00ff */
[----:B------:R-:W-:Y:S01]  /*3b10*/  R2UR UR42, R0 ;  /* 0x00000000002a72ca */ /* 0x000fe200000e0000 */
[----:B------:R-:W-:Y:S01]  /*3b20*/  UMOV UR32, URZ ;  /* 0x000000ff00207c82 */ /* 0x000fe20008000000 */
[----:B------:R-:W-:Y:S01]  /*3b30*/  R2UR UR28, R2 ;  /* 0x00000000021c72ca */ /* 0x000fe200000e0000 */
[----:B------:R-:W-:Y:S01]  /*3b40*/  UMOV UR23, URZ ;  /* 0x000000ff00177c82 */ /* 0x000fe20008000000 */
[----:B------:R-:W-:Y:S01]  /*3b50*/  UMOV UR22, URZ ;  /* 0x000000ff00167c82 */ /* 0x000fe20008000000 */
[----:B----4-:R-:W-:-:S02]  /*3b60*/  ULEA UR26, UR4, UR26, 0x18 ;  /* 0x0000001a041a7291 */ /* 0x010fc4000f8ec0ff */
[----:B------:R-:W-:Y:S02]  /*3b70*/  UISETP.NE.AND UP3, UPT, UR46, URZ, UPT ;  /* 0x000000ff2e00728c */ /* 0x000fe4000bf65270 */
[----:B------:R-:W-:Y:S02]  /*3b80*/  UIADD3 UR5, UPT, UPT, UR26, 0x6400, URZ ;  /* 0x000064001a057890 */ /* 0x000fe4000fffe0ff */
[----:B------:R-:W-:Y:S02]  /*3b90*/  UIADD3 UR4, UPT, UPT, UR26, 0x2e400, URZ ;  /* 0x0002e4001a047890 */ /* 0x000fe4000fffe0ff */
[----:B-1----:R-:W-:Y:S01]  /*3ba0*/  UIADD3 UR6, UPT, UPT, UR6, 0x3f, URZ ;  /* 0x0000003f06067890 */ /* 0x002fe2000fffe0ff */
[----:B---3--:R-:W1:Y:S01]  /*3bb0*/  LDS R3, [UR26+0x190] ;  /* 0x0001901aff037984 */ /* 0x008e620008000800 */
[----:B------:R-:W-:Y:S02]  /*3bc0*/  USHF.R.U32.HI UR5, URZ, 0x4, UR5 ;  /* 0x00000004ff057899 */ /* 0x000fe40008011605 */
[----:B------:R-:W-:-:S02]  /*3bd0*/  USHF.R.S32.HI UR33, URZ, 0x1f, UR6 ;  /* 0x0000001fff217899 */ /* 0x000fc40008011406 */
[----:B------:R-:W-:Y:S02]  /*3be0*/  USHF.R.U32.HI UR4, URZ, 0x4, UR4 ;  /* 0x00000004ff047899 */ /* 0x000fe40008011604 */
[----:B------:R-:W-:Y:S02]  /*3bf0*/  ULEA.HI UR33, UR33, UR6, URZ, 0x6 ;  /* 0x0000000621217291 */ /* 0x000fe4000f8f30ff */
[----:B------:R-:W-:Y:S02]  /*3c00*/  ULOP3.LUT UR5, UR5, 0x3fff, URZ, 0xc0, !UPT ;  /* 0x00003fff05057892 */ /* 0x000fe4000f8ec0ff */
[----:B------:R-:W-:Y:S02]  /*3c10*/  USHF.R.S32.HI UR33, URZ, 0x6, UR33 ;  /* 0x00000006ff217899 */ /* 0x000fe40008011421 */
[----:B------:R-:W-:Y:S02]  /*3c20*/  ULOP3.LUT UR30, UR4, 0x3fff, URZ, 0xc0, !UPT ;  /* 0x00003fff041e7892 */ /* 0x000fe4000f8ec0ff */
[----:B------:R-:W-:Y:S01]  /*3c30*/  UISETP.LT.AND UP0, UPT, UR33, 0x1, UPT ;  /* 0x000000012100788c */ /* 0x000fe2000bf01270 */
[----:B------:R-:W-:Y:S01]  /*3c40*/  UMOV UR40, 0x0 ;  /* 0x0000000000287882 */ /* 0x000fe20000000000 */
[----:B------:R-:W-:Y:S01]  /*3c50*/  UMOV UR41, 0x10100490 ;  /* 0x1010049000297882 */ /* 0x000fe20000000000 */
[----:B------:R-:W-:-:S02]  /*3c60*/  ULOP3.LUT UR29, UR5, 0x10000, URZ, 0xfc, !UPT ;  /* 0x00010000051d7892 */ /* 0x000fc4000f8efcff */
[----:B------:R-:W-:Y:S02]  /*3c70*/  ULOP3.LUT UR30, UR30, 0x10000, URZ, 0xfc, !UPT ;  /* 0x000100001e1e7892 */ /* 0x000fe4000f8efcff */
[----:B------:R-:W-:Y:S01]  /*3c80*/  USEL UR43, UR33, 0x1, !UP0 ;  /* 0x00000001212b7887 */ /* 0x000fe2000c000000 */
[----:B------:R-:W-:Y:S01]  /*3c90*/  UMOV UR38, 0x0 ;  /* 0x0000000000267882 */ /* 0x000fe20000000000 */
[----:B------:R-:W-:Y:S01]  /*3ca0*/  UMOV UR39, 0x10100490 ;  /* 0x1010049000277882 */ /* 0x000fe20000000000 */
[----:B------:R-:W-:Y:S01]  /*3cb0*/  UMOV UR36, 0x0 ;  /* 0x0000000000247882 */ /* 0x000fe20000000000 */
[----:B------:R-:W-:Y:S01]  /*3cc0*/  UMOV UR37, 0x10100490 ;  /* 0x1010049000257882 */ /* 0x000fe20000000000 */
[----:B------:R-:W-:Y:S01]  /*3cd0*/  UMOV UR34, 0x0 ;  /* 0x0000000000227882 */ /* 0x000fe20000000000 */
[----:B------:R-:W-:Y:S01]  /*3ce0*/  UMOV UR35, 0x10100490 ;  /* 0x1010049000237882 */ /* 0x000fe20000000000 */
[----:B-1----:R-:W-:Y:S02]  /*3cf0*/  R2UR UR44, R3 ;  /* 0x00000000032c72ca */ /* 0x002fe400000e0000 */
[----:B------:R-:W-:-:S13]  /*3d00*/  CS2R R2, SRZ ;  /* 0x0000000000027805 */ /* 0x000fda000001ff00 */
.L_x_81:
[C---:B------:R-:W-:Y:S02]  /*3d10*/  LEA R0, R8.reuse, UR26, 0x3 ;  /* 0x0000001a08007c11 */ /* 0x040fe4000f8e18ff */
[----:B------:R-:W-:Y:S02]  /*3d20*/  SHF.L.U32 R5, R3, 0x1f, RZ ;  /* 0x0000001f03057819 */ /* 0x000fe400000006ff */
[----:B------:R-:W-:Y:S02]  /*3d30*/  LEA R4, R8, UR26, 0x4 ;  /* 0x0000001a08047c11 */ /* 0x000fe4000f8e20ff */
[----:B------:R-:W1:Y:S02]  /*3d40*/  SYNCS.PHASECHK.TRANS64.TRYWAIT P0, [R0+URZ+0xe0], R5 ;  /* 0x0000e005000075a7 */ /* 0x000e6400080011ff */
[----:B-1-3--:R-:W-:Y:S05]  /*3d50*/  @!P0 BRA `(.L_x_74) ;  /* 0x0000005000908947 */ /* 0x00afea0003800000 */
.L_x_170:
[----:B-1----:R-:W1:Y:S01]  /*3d60*/  LDS.128 R4, [R4+0x170] ;  /* 0x0001700004047984 */ /* 0x002e620000000c00 */
[----:B------:R-:W-:Y:S02]  /*3d70*/  VIADD R0, R0, 0xf0 ;  /* 0x000000f000007836 */ /* 0x000fe40000000000 */
[----:B------:R-:W-:Y:S01]  /*3d80*/  VIADD R8, R8, 0x1 ;  /* 0x0000000108087836 */ /* 0x000fe20000000000 */
[----:B------:R-:W-:Y:S01]  /*3d90*/  @!PT LDS RZ, [RZ] ;  /* 0x00000000fffff984 */ /* 0x000fe20000000800 */
[----:B------:R-:W-:Y:S01]  /*3da0*/  @!PT LDS RZ, [RZ] ;  /* 0x00000000fffff984 */ /* 0x000fe20000000800 */
[----:B------:R-:W-:Y:S01]  /*3db0*/  @!PT LDS RZ, [RZ] ;  /* 0x00000000fffff984 */ /* 0x000fe20000000800 */
[----:B------:R-:W-:Y:S01]  /*3dc0*/  @!PT LDS RZ, [RZ] ;  /* 0x00000000fffff984 */ /* 0x000fe20000000800 */
[----:B------:R2:W-:Y:S06]  /*3dd0*/  MEMBAR.ALL.CTA ;  /* 0x0000000000007992 */ /* 0x0005ec0000008000 */
[----:B--2---:R-:W2:Y:S01]  /*3de0*/  FENCE.VIEW.ASYNC.S ;  /* 0x00000000000073c6 */ /* 0x004ea20000000000 */
[----:B------:R-:W-:-:S04]  /*3df0*/  PRMT R0, RZ, 0x654, R0 ;  /* 0x00000654ff007816 */ /* 0x000fc80000000000 */
[----:B--2---:R2:W-:Y:S01]  /*3e00*/  SYNCS.ARRIVE.TRANS64.RED.A1T0 RZ, [R0+URZ], RZ ;  /* 0x000000ff00ff79a7 */ /* 0x0045e200081004ff */
[----:B-1----:R-:W-:Y:S01]  /*3e10*/  LOP3.LUT P1, RZ, R6, 0x1, RZ, 0xc0, !PT ;  /* 0x0000000106ff7812 */ /* 0x002fe2000782c0ff */
[----:B--2---:R-:W-:-:S12]  /*3e20*/  BRA.U UP3, `(.L_x_75) ;  /* 0x0000000503087547 */ /* 0x004fd8000b800000 */
[----:B------:R-:W1:Y:S01]  /*3e30*/  LDCU UR4, c[0x0][0x38c] ;  /* 0x00007180ff0477ac */ /* 0x000e620008000800 */
[----:B------:R-:W-:Y:S02]  /*3e40*/  PLOP3.LUT P2, PT, PT, PT, PT, 0x80, 0x8 ;  /* 0x000000000008781c */ /* 0x000fe40003f4f070 */
[----:B------:R-:W-:Y:S01]  /*3e50*/  SHF.L.U32 R5, R9, 0x1f, RZ ;  /* 0x0000001f09057819 */ /* 0x000fe200000006ff */
[----:B------:R-:W-:Y:S02]  /*3e60*/  ULEA UR31, UR32, UR26, 0x3 ;  /* 0x0000001a201f7291 */ /* 0x000fe4000f8e18ff */
[----:B------:R-:W-:Y:S02]  /*3e70*/  ULEA UR11, UR32, UR44, 0x6 ;  /* 0x0000002c200b7291 */ /* 0x000fe4000f8e30ff */
[----:B-1----:R-:W-:-:S06]  /*3e80*/  UISETP.GE.AND UP0, UPT, UR4, 0x1, UPT ;  /* 0x000000010400788c */ /* 0x002fcc000bf06270 */
[----:B------:R-:W-:-:S05]  /*3e90*/  PLOP3.LUT P0, PT, PT, PT, UP0, 0x80, 0x8 ;  /* 0x000000000008781c */ /* 0x000fca0003f0f008 */
[----:B------:R-:W-:-:S08]  /*3ea0*/  @UP0 ULEA UR4, UR23, UR26, 0x3 ;  /* 0x0000001a17040291 */ /* 0x000fd0000f8e18ff */
[----:B------:R-:W-:-:S04]  /*3eb0*/  @P0 SHF.L.U32 R0, R2, 0x1f, RZ ;  /* 0x0000001f02000819 */ /* 0x000fc800000006ff */
[----:B------:R1:W2:Y:S01]  /*3ec0*/  @P0 SYNCS.PHASECHK.TRANS64.TRYWAIT P2, [UR4], R0 ;  /* 0x00000000ff0005a7 */ /* 0x0002a20008041104 */
[----:B------:R-:W3:Y:S02]  /*3ed0*/  SYNCS.PHASECHK.TRANS64.TRYWAIT P0, [UR31+0x120], R5 ;  /* 0x00012005ff0075a7 */ /* 0x000ee4000800111f */
[----:B-123--:R-:W-:Y:S05]  /*3ee0*/  @!P0 BRA `(.L_x_76) ;  /* 0x0000005000408947 */ /* 0x00efea0003800000 */
.L_x_172:
[----:B------:R-:W-:Y:S01]  /*3ef0*/  UMOV UR27, UR22 ;  /* 0x00000016001b7c82 */ /* 0x000fe20008000000 */
[----:B------:R-:W-:Y:S05]  /*3f00*/  BRA.U !UP0, `(.L_x_77) ;  /* 0x0000000108c07547 */ /* 0x000fea000b800000 */
[----:B------:R-:W-:Y:S02]  /*3f10*/  UIADD3 UR27, UPT, UPT, UR43, UR22, URZ ;  /* 0x000000162b1b7290 */ /* 0x000fe4000fffe0ff */
[----:B------:R-:W-:Y:S01]  /*3f20*/  UPLOP3.LUT UP2, UPT, UPT, UPT, UPT, 0x40, 0x4 ;  /* 0x000000000004789c */ /* 0x000fe20003f4e870 */
[----:B------:R-:W-:Y:S01]  /*3f30*/  UMOV UR24, UR33 ;  /* 0x0000002100187c82 */ /* 0x000fe20008000000 */
[----:B------:R-:W-:-:S09]  /*3f40*/  UMOV UR10, UR23 ;  /* 0x00000017000a7c82 */ /* 0x000fd20008000000 */
.L_x_80:
[----:B--2---:R-:W-:Y:S01]  /*3f50*/  ULEA UR5, UR10, UR26, 0x3 ;  /* 0x0000001a0a057291 */ /* 0x004fe2000f8e18ff */
[----:B---3--:R-:W-:Y:S11]  /*3f60*/  @P2 BRA `(.L_x_78) ;  /* 0x00000000000c2947 */ /* 0x008ff60003800000 */
[----:B-1----:R-:W-:Y:S04]  /*3f70*/  SHF.L.U32 R5, R2, 0x1f, RZ ;  /* 0x0000001f02057819 */ /* 0x002fe800000006ff */
[----:B------:R-:W1:Y:S02]  /*3f80*/  SYNCS.PHASECHK.TRANS64.TRYWAIT P0, [UR5], R5 ;  /* 0x00000005ff0075a7 */ /* 0x000e640008001105 */
[----:B-1----:R-:W-:Y:S05]  /*3f90*/  @!P0 BRA `(.L_x_79) ;  /* 0x00000050002c8947 */ /* 0x002fea0003800000 */
.L_x_78:
[----:B------:R-:W-:Y:S01]  /*3fa0*/  UISETP.NE.AND UP0, UPT, UR24, 0x1, UPT ;  /* 0x000000011800788c */ /* 0x000fe2000bf05270 */
[----:B------:R-:W-:Y:S01]  /*3fb0*/  PLOP3.LUT P2, PT, PT, PT, PT, 0x80, 0x8 ;  /* 0x000000000008781c */ /* 0x000fe20003f4f070 */
[----:B------:R-:W-:Y:S02]  /*3fc0*/  UIADD3 UR4, UPT, UPT, UR10, 0x1, URZ ;  /* 0x000000010a047890 */ /* 0x000fe4000fffe0ff */
[----:B------:R-:W-:Y:S02]  /*3fd0*/  UIADD3 UR25, UPT, UPT, UR5, 0x50, URZ ;  /* 0x0000005005197890 */ /* 0x000fe4000fffe0ff */
[----:B------:R-:W-:Y:S01]  /*3fe0*/  UISETP.NE.AND UP1, UPT, UR4, 0xa, UPT ;  /* 0x0000000a0400788c */ /* 0x000fe2000bf25270 */
[----:B------:R-:W-:Y:S01]  /*3ff0*/  PLOP3.LUT P0, PT, PT, PT, UP0, 0x80, 0x8 ;  /* 0x000000000008781c */ /* 0x000fe20003f0f008 */
[----:B------:R-:W-:Y:S02]  /*4000*/  UIADD3 UR22, UPT, UPT, UR22, 0x1, URZ ;  /* 0x0000000116167890 */ /* 0x000fe4000fffe0ff */
[----:B------:R-:W-:Y:S02]  /*4010*/  USEL UR6, URZ, 0x1, UP1 ;  /* 0x00000001ff067887 */ /* 0x000fe40008800000 */
[----:B------:R-:W-:Y:S02]  /*4020*/  USEL UR23, UR4, URZ, UP1 ;  /* 0x000000ff04177287 */ /* 0x000fe40008800000 */
[----:B------:R-:W-:Y:S02]  /*4030*/  UIADD3 UR24, UPT, UPT, UR24, -0x1, URZ ;  /* 0xffffffff18187890 */ /* 0x000fe4000fffe0ff */
[----:B------:R-:W-:Y:S01]  /*4040*/  @UP0 ULEA UR4, UR23, UR26, 0x3 ;  /* 0x0000001a17040291 */ /* 0x000fe2000f8e18ff */
[----:B------:R-:W-:Y:S01]  /*4050*/  LOP3.LUT R2, R2, UR6, RZ, 0x3c, !PT ;  /* 0x0000000602027c12 */ /* 0x000fe2000f8e3cff */
[----:B------:R-:W-:Y:S02]  /*4060*/  ULEA UR6, UR10, UR30, 0x8 ;  /* 0x0000001e0a067291 */ /* 0x000fe4000f8e40ff */
[----:B------:R-:W-:Y:S01]  /*4070*/  UISETP.NE.AND UP0, UPT, UR22, UR27, UPT ;  /* 0x0000001b1600728c */ /* 0x000fe2000bf05270 */
[----:B-1----:R-:W-:Y:S01]  /*4080*/  @P0 SHF.L.U32 R0, R2, 0x1f, RZ ;  /* 0x0000001f02000819 */ /* 0x002fe200000006ff */
[----:B------:R-:W-:Y:S02]  /*4090*/  UIADD3 UR20, UPT, UPT, UR6, 0x2, URZ ;  /* 0x0000000206147890 */ /* 0x000fe4000fffe0ff */
[----:B------:R-:W-:Y:S01]  /*40a0*/  UIADD3 UR16, UPT, UPT, UR6, 0x4, URZ ;  /* 0x0000000406107890 */ /* 0x000fe2000fffe0ff */
[----:B------:R2:W3:Y:S01]  /*40b0*/  @P0 SYNCS.PHASECHK.TRANS64.TRYWAIT P2, [UR4], R0 ;  /* 0x00000000ff0005a7 */ /* 0x0004e20008041104 */
[----:B------:R-:W-:Y:S02]  /*40c0*/  ULEA UR4, UR10, UR29, 0xa ;  /* 0x0000001d0a047291 */ /* 0x000fe4000f8e50ff */
[----:B------:R-:W-:Y:S02]  /*40d0*/  UIADD3 UR12, UPT, UPT, UR6, 0x6, URZ ;  /* 0x00000006060c7890 */ /* 0x000fe4000fffe0ff */
[----:B------:R-:W-:Y:S02]  /*40e0*/  UIADD3 UR18, UPT, UPT, UR4, 0x2, URZ ;  /* 0x0000000204127890 */ /* 0x000fe4000fffe0ff */
[----:B------:R-:W-:Y:S02]  /*40f0*/  UIADD3 UR14, UPT, UPT, UR4, 0x4, URZ ;  /* 0x00000004040e7890 */ /* 0x000fe4000fffe0ff */
[----:B------:R-:W-:Y:S01]  /*4100*/  UIADD3 UR8, UPT, UPT, UR4, 0x6, URZ ;  /* 0x0000000604087890 */ /* 0x000fe2000fffe0ff */
[----:B------:R-:W-:Y:S01]  /*4110*/  UMOV UR7, 0x40004040 ;  /* 0x4000404000077882 */ /* 0x000fe20000000000 */
[----:B------:R-:W-:Y:S01]  /*4120*/  UMOV UR5, 0x40004040 ;  /* 0x4000404000057882 */ /* 0x000fe20000000000 */
[----:B------:R-:W-:Y:S01]  /*4130*/  UMOV UR21, 0x40004040 ;  /* 0x4000404000157882 */ /* 0x000fe20000000000 */
[----:B------:R2:W-:Y:S01]  /*4140*/  UTCHMMA.2CTA gdesc[UR4], gdesc[UR6], tmem[UR11], tmem[UR40], idesc[UR41], UP2 ;  /* 0x00ff2806040075ea */ /* 0x0005e2000920000b */
[----:B------:R-:W-:Y:S01]  /*4150*/  UPLOP3.LUT UP2, UPT, UPT, UPT, UPT, 0x80, 0x8 ;  /* 0x000000000008789c */ /* 0x000fe20003f4f070 */
[----:B------:R-:W-:Y:S01]  /*4160*/  UMOV UR19, 0x40004040 ;  /* 0x4000404000137882 */ /* 0x000fe20000000000 */
[----:B------:R-:W-:Y:S01]  /*4170*/  UMOV UR17, 0x40004040 ;  /* 0x4000404000117882 */ /* 0x000fe20000000000 */
[----:B------:R2:W-:Y:S01]  /*4180*/  UTCHMMA.2CTA gdesc[UR18], gdesc[UR20], tmem[UR11], tmem[UR38], idesc[UR39], UPT ;  /* 0x00ff2614120075ea */ /* 0x0005e2000ba0000b */
[----:B------:R-:W-:Y:S01]  /*4190*/  UMOV UR15, 0x40004040 ;  /* 0x40004040000f7882 */ /* 0x000fe20000000000 */
[----:B------:R-:W-:Y:S01]  /*41a0*/  UMOV UR13, 0x40004040 ;  /* 0x40004040000d7882 */ /* 0x000fe20000000000 */
[----:B------:R-:W-:Y:S01]  /*41b0*/  UMOV UR9, 0x40004040 ;  /* 0x4000404000097882 */ /* 0x000fe20000000000 */
[----:B------:R2:W-:Y:S01]  /*41c0*/  UTCHMMA.2CTA gdesc[UR14], gdesc[UR16], tmem[UR11], tmem[UR36], idesc[UR37], UPT ;  /* 0x00ff24100e0075ea */ /* 0x0005e2000ba0000b */
[----:B------:R2:W-:Y:S01]  /*41d0*/  UTCHMMA.2CTA gdesc[UR8], gdesc[UR12], tmem[UR11], tmem[UR34], idesc[UR35], UPT ;  /* 0x00ff220c080075ea */ /* 0x0005e2000ba0000b */
[----:B------:R2:W-:Y:S01]  /*41e0*/  UTCBAR.2CTA.MULTICAST [UR25], URZ, UR28 ;  /* 0x000000ff190073e9 */ /* 0x0005e2000820081c */
[----:B------:R-:W-:Y:S01]  /*41f0*/  UMOV UR10, UR23 ;  /* 0x00000017000a7c82 */ /* 0x000fe20008000000 */
[----:B------:R-:W-:Y:S05]  /*4200*/  BRA.U UP0, `(.L_x_80) ;  /* 0xfffffffd00507547 */ /* 0x000fea000b83ffff */
.L_x_77:
[----:B--2---:R-:W-:Y:S01]  /*4210*/  UIADD3 UR4, UPT, UPT, UR31, 0x100, URZ ;  /* 0x000001001f047890 */ /* 0x004fe2000fffe0ff */
[----:B------:R-:W-:-:S08]  /*4220*/  UMOV UR22, UR27 ;  /* 0x0000001b00167c82 */ /* 0x000fd00008000000 */
[----:B------:R2:W-:Y:S01]  /*4230*/  UTCBAR.2CTA.MULTICAST [UR4], URZ, UR42 ;  /* 0x000000ff040073e9 */ /* 0x0005e2000820082a */
[----:B------:R-:W-:Y:S02]  /*4240*/  NOP ;  /* 0x0000000000007918 */ /* 0x000fe40000000000 */
.L_x_75:
[----:B--2---:R-:W-:Y:S01]  /*4250*/  UIADD3 UR4, UPT, UPT, UR32, 0x1, URZ ;  /* 0x0000000120047890 */ /* 0x004fe2000fffe0ff */
[----:B------:R-:W-:-:S03]  /*4260*/  ISETP.NE.AND P0, PT, R8, 0x2, PT ;  /* 0x000000020800780c */ /* 0x000fc60003f05270 */
[----:B------:R-:W-:Y:S01]  /*4270*/  UISETP.NE.AND UP0, UPT, UR4, 0x4, UPT ;  /* 0x000000040400788c */ /* 0x000fe2000bf05270 */
[----:B-1----:R-:W-:Y:S02]  /*4280*/  SEL R0, RZ, 0x1, P0 ;  /* 0x00000001ff007807 */ /* 0x002fe40000000000 */
[----:B------:R-:W-:Y:S01]  /*4290*/  SEL R8, R8, RZ, P0 ;  /* 0x000000ff08087207 */ /* 0x000fe20000000000 */
[----:B------:R-:W-:Y:S01]  /*42a0*/  USEL UR5, URZ, 0x1, UP0 ;  /* 0x00000001ff057887 */ /* 0x000fe20008000000 */
[----:B------:R-:W-:Y:S01]  /*42b0*/  LOP3.LUT R3, R3, R0, RZ, 0x3c, !PT ;  /* 0x0000000003037212 */ /* 0x000fe200078e3cff */
[----:B------:R-:W-:-:S04]  /*42c0*/  USEL UR32, UR4, URZ, UP0 ;  /* 0x000000ff04207287 */ /* 0x000fc80008000000 */
[----:B------:R-:W-:Y:S01]  /*42d0*/  LOP3.LUT R9, R9, UR5, RZ, 0x3c, !PT ;  /* 0x0000000509097c12 */ /* 0x000fe2000f8e3cff */
[----:B------:R-:W-:Y:S07]  /*42e0*/  @P1 BRA `(.L_x_81) ;  /* 0xfffffff800881947 */ /* 0x000fee000383ffff */
[----:B------:R-:W1:Y:S01]  /*42f0*/  S2UR UR8, SR_CgaCtaId ;  /* 0x00000000000879c3 */ /* 0x000e620000008800 */
[----:B------:R-:W-:Y:S01]  /*4300*/  ELECT P0, URZ, PT ;  /* 0x0000000000ff782f */ /* 0x000fe20003800000 */
[----:B------:R-:W-:Y:S01]  /*4310*/  HFMA2 R0, -RZ, RZ, 0, 5.9604644775390625e-08 ;  /* 0x00000001ff007431 */ /* 0x000fe200000001ff */
[----:B------:R-:W-:-:S05]  /*4320*/  UMOV UR4, 0x40 ;  /* 0x0000004000047882 */ /* 0x000fca0000000000 */
[----:B------:R-:W-:Y:S01]  /*4330*/  UVIRTCOUNT.DEALLOC.SMPOOL 0x80 ;  /* 0x000000800000784c */ /* 0x000fe20000000000 */
[----:B------:R-:W-:Y:S02]  /*4340*/  UISETP.NE.AND UP1, UPT, UR46, URZ, UPT ;  /* 0x000000ff2e00728c */ /* 0x000fe4000bf25270 */
[----:B-1----:R-:W-:-:S09]  /*4350*/  ULEA UR8, UR8, UR4, 0x18 ;  /* 0x0000000408087291 */ /* 0x002fd2000f8ec0ff */
[----:B------:R1:W-:Y:S01]  /*4360*/  @P0 STS.U8 [UR8+0x1c], R0 ;  /* 0x00001c00ff000988 */ /* 0x0003e20008000008 */
[----:B------:R-:W-:Y:S05]  /*4370*/  BRA.U UP1, `(.L_x_82) ;  /* 0x0000000101a07547 */ /* 0x000fea000b800000 */
[----:B------:R-:W-:Y:S01]  /*4380*/  UIADD3 UR7, UPT, UPT, UR26, 0x120, URZ ;  /* 0x000001201a077890 */ /* 0x000fe2000fffe0ff */
[----:B------:R-:W-:-:S03]  /*4390*/  SHF.L.U32 R3, R9, 0x1f, RZ ;  /* 0x0000001f09037819 */ /* 0x000fc600000006ff */
[----:B------:R-:W-:-:S09]  /*43a0*/  ULEA UR4, UR32, UR7, 0x3 ;  /* 0x0000000720047291 */ /* 0x000fd2000f8e18ff */
[----:B------:R-:W2:Y:S02]  /*43b0*/  SYNCS.PHASECHK.TRANS64.TRYWAIT P0, [UR4], R3 ;  /* 0x00000003ff0075a7 */ /* 0x000ea40008001104 */
[----:B--2---:R-:W-:Y:S05]  /*43c0*/  @!P0 BRA `(.L_x_83) ;  /* 0x0000004c00388947 */ /* 0x004fea0003800000 */
.L_x_175:
        /* <DEDUP_REMOVED lines=9> */
.L_x_177:
        /* <DEDUP_REMOVED lines=9> */
.L_x_179:
[----:B------:R-:W-:-:S04]  /*44f0*/  UIADD3 UR4, UPT, UPT, UR4, 0x1, URZ ;  /* 0x0000000104047890 */ /* 0x000fc8000fffe0ff */
[----:B------:R-:W-:-:S04]  /*4500*/  UISETP.NE.AND UP0, UPT, UR4, 0x4, UPT ;  /* 0x000000040400788c */ /* 0x000fc8000bf05270 */
[----:B------:R-:W-:Y:S02]  /*4510*/  USEL UR5, URZ, 0x1, UP0 ;  /* 0x00000001ff057887 */ /* 0x000fe40008000000 */
[----:B------:R-:W-:-:S04]  /*4520*/  USEL UR4, UR4, URZ, UP0 ;  /* 0x000000ff04047287 */ /* 0x000fc80008000000 */
[----:B------:R-:W-:Y:S01]  /*4530*/  ULEA UR4, UR4, UR7, 0x3 ;  /* 0x0000000704047291 */ /* 0x000fe2000f8e18ff */
[----:B-1----:R-:W-:-:S04]  /*4540*/  LOP3.LUT R3, R2, UR5, RZ, 0x3c, !PT ;  /* 0x0000000502037c12 */ /* 0x002fc8000f8e3cff */
[----:B------:R-:W-:Y:S01]  /*4550*/  SHF.L.U32 R3, R3, 0x1f, RZ ;  /* 0x0000001f03037819 */ /* 0x000fe200000006ff */
[----:B------:R-:W-:-:S04]  /*4560*/  IMAD.U32 R0, RZ, RZ, UR4 ;  /* 0x00000004ff007e24 */ /* 0x000fc8000f8e00ff */
[----:B------:R1:W2:Y:S03]  /*4570*/  SYNCS.PHASECHK.TRANS64.TRYWAIT P0, [R0+URZ], R3 ;  /* 0x00000003000075a7 */ /* 0x0002a600080011ff */
[----:B--2---:R-:W-:Y:S05]  /*4580*/  @!P0 NANOSLEEP.SYNCS 0x989680 ;  /* 0x009896800000895d */ /* 0x004fea0003900000 */
[----:B------:R-:W2:Y:S02]  /*4590*/  @!P0 SYNCS.PHASECHK.TRANS64 P0, [R0+URZ], R3 ;  /* 0x00000003000085a7 */ /* 0x000ea400080010ff */
[----:B--2---:R-:W-:Y:S05]  /*45a0*/  @P0 BRA `(.L_x_86) ;  /* 0x0000000000200947 */ /* 0x004fea0003800000 */
.L_x_87:
[----:B--2---:R2:W4:Y:S02]  /*45b0*/  SYNCS.PHASECHK.TRANS64.TRYWAIT P0, [R0+URZ], R3 ;  /* 0x00000003000075a7 */ /* 0x00452400080011ff */
[----:B----4-:R-:W-:Y:S05]  /*45c0*/  @!P0 NANOSLEEP.SYNCS 0x989680 ;  /* 0x009896800000895d */ /* 0x010fea0003900000 */
[----:B------:R-:W4:Y:S02]  /*45d0*/  @!P0 SYNCS.PHASECHK.TRANS64 P0, [R0+URZ], R3 ;  /* 0x00000003000085a7 */ /* 0x000f2400080010ff */
[----:B----4-:R-:W-:Y:S05]  /*45e0*/  @!P0 BRA `(.L_x_87) ;  /* 0xfffffffc00f08947 */ /* 0x010fea000383ffff */
[----:B------:R-:W-:Y:S05]  /*45f0*/  BRA `(.L_x_86) ;  /* 0x00000000000c7947 */ /* 0x000fea0003800000 */
.L_x_82:
[----:B------:R-:W-:-:S04]  /*4600*/  UIADD3 UR4, UPT, UPT, UR26, 0x160, URZ ;  /* 0x000001601a047890 */ /* 0x000fc8000fffe0ff */
[----:B------:R-:W-:-:S09]  /*4610*/  UPRMT UR4, UR45, 0x654, UR4 ;  /* 0x000006542d047896 */ /* 0x000fd20008000004 */
[----:B------:R-:W-:Y:S03]  /*4620*/  SYNCS.ARRIVE.TRANS64.RED.A1T0 RZ, [UR4], RZ ;  /* 0x000000ffffff79a7 */ /* 0x000fe60008100404 */
.L_x_86:
[----:B-12---:R-:W-:Y:S01]  /*4630*/  SHF.L.U32 R3, RZ, 0x1f, RZ ;  /* 0x0000001fff037819 */ /* 0x006fe200000006ff */
[----:B------:R-:W-:Y:S01]  /*4640*/  UIADD3 UR4, UPT, UPT, UR26, 0x160, URZ ;  /* 0x000001601a047890 */ /* 0x000fe2000fffe0ff */
[----:B------:R-:W-:Y:S02]  /*4650*/  PLOP3.LUT P0, PT, PT, PT, UP1, 0x80, 0x8 ;  /* 0x000000000008781c */ /* 0x000fe40003f0f018 */
[----:B------:R-:W1:Y:S02]  /*4660*/  SYNCS.PHASECHK.TRANS64.TRYWAIT P1, [UR26+0x160], R3 ;  /* 0x00016003ff0075a7 */ /* 0x000e64000802111a */
[----:B-1----:R-:W-:Y:S09]  /*4670*/  @!P1 BRA `(.L_x_88) ;  /* 0x0000004800d49947 */ /* 0x002ff20003800000 */
.L_x_181:
[----:B------:R-:W-:Y:S01]  /*4680*/  @!UP1 UPRMT UR4, UR45, 0x654, UR4 ;  /* 0x000006542d049896 */ /* 0x000fe20008000004 */
[----:B------:R-:W-:Y:S01]  /*4690*/  UMOV UR5, 0xffff ;  /* 0x0000ffff00057882 */ /* 0x000fe20000000000 */
[----:B------:R-:W-:-:S07]  /*46a0*/  UMOV UR6, 0x1 ;  /* 0x0000000100067882 */ /* 0x000fce0000000000 */
[----:B------:R-:W-:Y:S01]  /*46b0*/  @!P0 SYNCS.ARRIVE.TRANS64.RED.A1T0 RZ, [UR4], RZ ;  /* 0x000000ffffff89a7 */ /* 0x000fe20008100404 */
[----:B------:R-:W-:Y:S01]  /*46c0*/  NOP ;  /* 0x0000000000007918 */ /* 0x000fe20000000000 */
[----:B-1----:R-:W1:Y:S01]  /*46d0*/  LDS R0, [UR8+0x14] ;  /* 0x00001408ff007984 */ /* 0x002e620008000800 */
[----:B------:R-:W-:-:S04]  /*46e0*/  ULOP3.LUT UR4, UR44, 0xffff, URZ, 0xc0, !UPT ;  /* 0x0000ffff2c047892 */ /* 0x000fc8000f8ec0ff */
[----:B------:R-:W-:-:S04]  /*46f0*/  USHF.R.U32.HI UR4, URZ, 0x5, UR4 ;  /* 0x00000005ff047899 */ /* 0x000fc80008011604 */
[----:B------:R-:W-:Y:S02]  /*4700*/  USHF.L.U32 UR5, UR5, UR4, URZ ;  /* 0x0000000405057299 */ /* 0x000fe400080006ff */
[----:B------:R-:W-:-:S04]  /*4710*/  USHF.L.U32 UR4, UR6, UR4, URZ ;  /* 0x0000000406047299 */ /* 0x000fc800080006ff */
[----:B-1----:R-:W-:-:S04]  /*4720*/  LOP3.LUT R0, R0, UR5, RZ, 0xc0, !PT ;  /* 0x0000000500007c12 */ /* 0x002fc8000f8ec0ff */
[----:B------:R-:W-:-:S13]  /*4730*/  ISETP.NE.AND P0, PT, R0, UR5, PT ;  /* 0x0000000500007c0c */ /* 0x000fda000bf05270 */
[----:B------:R-:W-:Y:S05]  /*4740*/  @P0 BRA `(.L_x_89) ;  /* 0x0000000000580947 */ /* 0x000fea0003800000 */
[----:B------:R-:W1:Y:S02]  /*4750*/  LDS R0, [UR8+0x18] ;  /* 0x00001808ff007984 */ /* 0x000e640008000800 */
[----:B-1----:R-:W-:-:S04]  /*4760*/  LOP3.LUT R0, R0, UR4, RZ, 0xc0, !PT ;  /* 0x0000000400007c12 */ /* 0x002fc8000f8ec0ff */
[----:B------:R-:W-:-:S13]  /*4770*/  ISETP.NE.AND P0, PT, R0, UR4, PT ;  /* 0x0000000400007c0c */ /* 0x000fda000bf05270 */
[----:B------:R-:W-:Y:S05]  /*4780*/  @P0 BRA `(.L_x_90) ;  /* 0x00000000003c0947 */ /* 0x000fea0003800000 */
[----:B------:R-:W1:Y:S01]  /*4790*/  S2R R2, SR_LANEID ;  /* 0x0000000000027919 */ /* 0x000e620000000000 */
[----:B------:R-:W-:Y:S01]  /*47a0*/  ULOP3.LUT UR5, URZ, UR5, URZ, 0x33, !UPT ;  /* 0x00000005ff057292 */ /* 0x000fe2000f8e33ff */
[----:B------:R-:W-:Y:S01]  /*47b0*/  LOP3.LUT R4, RZ, UR4, RZ, 0x33, !PT ;  /* 0x00000004ff047c12 */ /* 0x000fe2000f8e33ff */
[----:B------:R-:W-:Y:S02]  /*47c0*/  VOTEU.ANY UR4, UPT, PT ;  /* 0x0000000000047886 */ /* 0x000fe400038e0100 */
[----:B------:R-:W-:Y:S01]  /*47d0*/  UFLO.U32 UR4, UR4 ;  /* 0x00000004000472bd */ /* 0x000fe200080e0000 */
[----:B------:R-:W2:Y:S01]  /*47e0*/  REDUX UR6, R4 ;  /* 0x00000000040673c4 */ /* 0x000ea20000000000 */
[----:B------:R-:W-:-:S06]  /*47f0*/  IMAD.U32 R0, RZ, RZ, UR5 ;  /* 0x00000005ff007e24 */ /* 0x000fcc000f8e00ff */
[----:B------:R4:W-:Y:S01]  /*4800*/  UTCATOMSWS.AND URZ, UR5 ;  /* 0x0000000500ff79e3 */ /* 0x0009e20008000000 */
[----:B------:R-:W3:Y:S01]  /*4810*/  REDUX UR7, R0 ;  /* 0x00000000000773c4 */ /* 0x000ee20000000000 */
[----:B-1----:R-:W-:Y:S01]  /*4820*/  ISETP.EQ.U32.AND P0, PT, R2, UR4, PT ;  /* 0x0000000402007c0c */ /* 0x002fe2000bf02070 */
[----:B--2---:R-:W-:Y:S01]  /*4830*/  IMAD.U32 R2, RZ, RZ, UR6 ;  /* 0x00000006ff027e24 */ /* 0x004fe2000f8e00ff */
[----:B---3--:R-:W-:-:S11]  /*4840*/  MOV R3, UR7 ;  /* 0x0000000700037c02 */ /* 0x008fd60008000f00 */
[----:B------:R4:W-:Y:S04]  /*4850*/  @P0 ATOMS.AND RZ, [UR8+0x14], R3 ;  /* 0x00001403ffff098c */ /* 0x0009e8000a800008 */
[----:B------:R4:W-:Y:S01]  /*4860*/  @P0 ATOMS.AND RZ, [UR8+0x18], R2 ;  /* 0x00001802ffff098c */ /* 0x0009e2000a800008 */
[----:B------:R-:W-:Y:S05]  /*4870*/  BRA `(.L_x_91) ;  /* 0x0000000000147947 */ /* 0x000fea0003800000 */
.L_x_90:
[----:B------:R-:W-:Y:S02]  /*4880*/  MOV R2, 0x48a0 ;  /* 0x000048a000027802 */ /* 0x000fe40000000f00 */
[----:B---3-5:R-:W-:Y:S05]  /*4890*/  CALL.REL.NOINC `($__internal_0_$__cuda_sm10x_tcgen05_guardrail_trap_col_being_dealloced_not_returned_by_alloc) ;  /* 0x0000004c00407944 */ /* 0x028fea0003c00000 */
[----:B------:R-:W-:Y:S05]  /*48a0*/  BRA `(.L_x_91) ;  /* 0x0000000000087947 */ /* 0x000fea0003800000 */
.L_x_89:
[----:B------:R-:W-:Y:S02]  /*48b0*/  MOV R2, 0x48d0 ;  /* 0x000048d000027802 */ /* 0x000fe40000000f00 */
[----:B---3-5:R-:W-:Y:S05]  /*48c0*/  CALL.REL.NOINC `($__internal_2_$__cuda_sm10x_tcgen05_guardrail_trap_unallocated_columns_being_dealloced) ;  /* 0x0000004c004c7944 */ /* 0x028fea0003c00000 */
.L_x_91:
[----:B------:R-:W-:Y:S01]  /*48d0*/  NOP ;  /* 0x0000000000007918 */ /* 0x000fe20000000000 */
[----:B----4-:R-:W-:Y:S05]  /*48e0*/  EXIT ;  /* 0x000000000000794d */ /* 0x010fea0003800000 */
.L_x_62:
[----:B------:R-:W-:-:S09]  /*48f0*/  UISETP.NE.OR UP0, UPT, UR20, 0x3, !UP4 ;  /* 0x000000031400788c */ /* 0x000fd2000e705670 */
[----:B------:R-:W-:Y:S05]  /*4900*/  BRA.U UP0, `(.L_x_92) ;  /* 0x00000011002c7547 */ /* 0x000fea000b800000 */
[----:B------:R-:W2:Y:S01]  /*4910*/  LDCU.64 UR4, c[0x0][0x888] ;  /* 0x00011100ff0477ac */ /* 0x000ea20008000a00 */
[----:B------:R-:W3:Y:S01]  /*4920*/  S2UR UR6, SR_CgaCtaId ;  /* 0x00000000000679c3 */ /* 0x000ee20000008800 */
[----:B------:R-:W-:Y:S02]  /*4930*/  HFMA2 R9, -RZ, RZ, 0, 0 ;  /* 0x00000000ff097431 */ /* 0x000fe400000001ff */
[----:B------:R-:W-:Y:S01]  /*4940*/  IMAD.MOV.U32 R11, RZ, RZ, 0x1 ;  /* 0x00000001ff0b7424 */ /* 0x000fe200078e00ff */
[----:B------:R-:W4:Y:S01]  /*4950*/  LDCU UR30, c[0x0][0x370] ;  /* 0x00006e00ff1e77ac */ /* 0x000f220008000800 */
[----:B------:R-:W-:Y:S01]  /*4960*/  IMAD.MOV.U32 R10, RZ, RZ, RZ ;  /* 0x000000ffff0a7224 */ /* 0x000fe200078e00ff */
[----:B------:R-:W-:Y:S01]  /*4970*/  MOV R3, 0x2000 ;  /* 0x0000200000037802 */ /* 0x000fe20000000f00 */
[----:B------:R-:W1:Y:S01]  /*4980*/  LDCU.128 UR44, c[0x0][0xb10] ;  /* 0x00016200ff2c77ac */ /* 0x000e620008000c00 */
[----:B------:R-:W4:Y:S01]  /*4990*/  LDC.64 R12, c[0x0][0x348] ;  /* 0x0000d200ff0c7b82 */ /* 0x000f220000000a00 */
[----:B------:R-:W1:Y:S01]  /*49a0*/  LDCU UR27, c[0x0][0x374] ;  /* 0x00006e80ff1b77ac */ /* 0x000e620008000800 */
[----:B------:R-:W4:Y:S01]  /*49b0*/  LDCU.64 UR28, c[0x0][0x890] ;  /* 0x00011200ff1c77ac */ /* 0x000f220008000a00 */
[----:B--2---:R-:W-:Y:S01]  /*49c0*/  UISETP.NE.U32.AND UP0, UPT, UR4, URZ, UPT ;  /* 0x000000ff0400728c */ /* 0x004fe2000bf05070 */
[----:B------:R-:W2:Y:S01]  /*49d0*/  LDCU UR15, c[0x0][0xb0c] ;  /* 0x00016180ff0f77ac */ /* 0x000ea20008000800 */
[----:B------:R-:W2:Y:S01]  /*49e0*/  LDCU UR37, c[0x0][0xb20] ;  /* 0x00016400ff2577ac */ /* 0x000ea20008000800 */
[----:B------:R-:W2:Y:S01]  /*49f0*/  LDCU UR4, c[0x0][0xb30] ;  /* 0x00016600ff0477ac */ /* 0x000ea20008000800 */
[----:B------:R-:W-:Y:S01]  /*4a00*/  UMOV UR24, 0x400 ;  /* 0x0000040000187882 */ /* 0x000fe20000000000 */
[----:B-1----:R-:W-:-:S02]  /*4a10*/  UIMAD.WIDE.U32 UR8, UR27, UR47, URZ ;  /* 0x0000002f1b0872a5 */ /* 0x002fc4000f8e00ff */
[----:B---3--:R-:W-:Y:S02]  /*4a20*/  ULEA UR24, UR6, UR24, 0x18 ;  /* 0x0000001806187291 */ /* 0x008fe4000f8ec0ff */
[----:B----4-:R-:W-:Y:S02]  /*4a30*/  UIMAD.WIDE.U32 UR6, UR30, UR44, URZ ;  /* 0x0000002c1e0672a5 */ /* 0x010fe4000f8e00ff */
[----:B------:R-:W-:Y:S02]  /*4a40*/  UISETP.NE.U32.AND UP6, UPT, UR28, URZ, UPT ;  /* 0x000000ff1c00728c */ /* 0x000fe4000bfc5070 */
[----:B------:R-:W-:Y:S02]  /*4a50*/  UISETP.NE.AND.EX UP5, UPT, UR5, URZ, UPT, UP0 ;  /* 0x000000ff0500728c */ /* 0x000fe4000bfa5300 */
[----:B------:R-:W-:Y:S01]  /*4a60*/  UISETP.NE.AND UP0, UPT, UR42, 0x1, UPT ;  /* 0x000000012a00788c */ /* 0x000fe2000bf05270 */
[----:B------:R-:W-:Y:S01]  /*4a70*/  UMOV UR6, UR7 ;  /* 0x0000000700067c82 */ /* 0x000fe20008000000 */
[----:B------:R-:W-:Y:S01]  /*4a80*/  UMOV UR31, UR9 ;  /* 0x00000009001f7c82 */ /* 0x000fe20008000000 */
[----:B--2---:R-:W-:Y:S01]  /*4a90*/  UISETP.NE.AND UP0, UPT, UR15, 0x1, UPT ;  /* 0x000000010f00788c */ /* 0x004fe2000bf05270 */
[----:B------:R-:W-:Y:S01]  /*4aa0*/  UMOV UR25, URZ ;  /* 0x000000ff00197c82 */ /* 0x000fe20008000000 */
[----:B------:R-:W-:-:S02]  /*4ab0*/  UPLOP3.LUT UP4, UPT, UPT, UPT, UPT, 0x40, 0x4 ;  /* 0x000000000004789c */ /* 0x000fc40003f8e870 */
[----:B------:R-:W-:Y:S01]  /*4ac0*/  UISETP.GE.AND UP2, UPT, UR42, 0x1, UPT ;  /* 0x000000012a00788c */ /* 0x000fe2000bf46270 */
[----:B------:R-:W1:Y:S01]  /*4ad0*/  LDCU.64 UR16, c[0x0][0xb28] ;  /* 0x00016500ff1077ac */ /* 0x000e620008000a00 */
[----:B------:R-:W-:Y:S02]  /*4ae0*/  UISETP.NE.AND.EX UP6, UPT, UR29, URZ, UPT, UP6 ;  /* 0x000000ff1d00728c */ /* 0x000fe4000bfc5360 */
[----:B------:R-:W-:Y:S02]  /*4af0*/  USHF.R.U32.HI UR34, URZ, UR45, UR6 ;  /* 0x0000002dff227299 */ /* 0x000fe40008011606 */
[----:B------:R-:W-:Y:S02]  /*4b00*/  USHF.R.U32.HI UR31, URZ, UR37, UR31 ;  /* 0x00000025ff1f7299 */ /* 0x000fe4000801161f */
[----:B------:R-:W-:Y:S02]  /*4b10*/  UISETP.NE.AND UP0, UPT, UR46, 0x1, UPT ;  /* 0x000000012e00788c */ /* 0x000fe4000bf05270 */
[----:B------:R-:W-:-:S11]  /*4b20*/  UISETP.NE.AND UP3, UPT, UR4, 0x1, UPT ;  /* 0x000000010400788c */ /* 0x000fd6000bf65270 */
.L_x_101:
[C---:B------:R-:W-:Y:S02]  /*4b30*/  LEA R8, R10.reuse, UR24, 0x3 ;  /* 0x000000180a087c11 */ /* 0x040fe4000f8e18ff */
[----:B------:R-:W-:Y:S02]  /*4b40*/  SHF.L.U32 R5, R9, 0x1f, RZ ;  /* 0x0000001f09057819 */ /* 0x000fe400000006ff */
[----:B------:R-:W-:Y:S02]  /*4b50*/  LEA R6, R10, UR24, 0x4 ;  /* 0x000000180a067c11 */ /* 0x000fe4000f8e20ff */
[----:B--2---:R-:W2:Y:S02]  /*4b60*/  SYNCS.PHASECHK.TRANS64.TRYWAIT P0, [R8+URZ+0xe0], R5 ;  /* 0x0000e005080075a7 */ /* 0x004ea400080011ff */
[----:B--2---:R-:W-:Y:S05]  /*4b70*/  @!P0 BRA `(.L_x_93) ;  /* 0x0000004400ac8947 */ /* 0x004fea0003800000 */
.L_x_182:
[----:B--2---:R-:W2:Y:S01]  /*4b80*/  LDS.128 R4, [R6+0x170] ;  /* 0x0001700006047984 */ /* 0x004ea20000000c00 */
[----:B------:R-:W-:Y:S01]  /*4b90*/  UISETP.GE.AND UP0, UPT, UR42, 0x1, UPT ;  /* 0x000000012a00788c */ /* 0x000fe2000bf06270 */
[----:B------:R-:W-:Y:S01]  /*4ba0*/  @!PT LDS RZ, [RZ] ;  /* 0x00000000fffff984 */ /* 0x000fe20000000800 */
[----:B------:R-:W-:Y:S01]  /*4bb0*/  @!PT LDS RZ, [RZ] ;  /* 0x00000000fffff984 */ /* 0x000fe20000000800 */
[----:B------:R-:W-:Y:S01]  /*4bc0*/  @!PT LDS RZ, [RZ] ;  /* 0x00000000fffff984 */ /* 0x000fe20000000800 */
[----:B------:R-:W-:Y:S01]  /*4bd0*/  @!PT LDS RZ, [RZ] ;  /* 0x00000000fffff984 */ /* 0x000fe20000000800 */
[----:B------:R3:W-:Y:S06]  /*4be0*/  MEMBAR.ALL.CTA ;  /* 0x0000000000007992 */ /* 0x0007ec0000008000 */
[----:B---3--:R-:W3:Y:S01]  /*4bf0*/  FENCE.VIEW.ASYNC.S ;  /* 0x00000000000073c6 */ /* 0x008ee20000000000 */
[----:B--2---:R-:W-:Y:S11]  /*4c00*/  LOP3.LUT P0, RZ, R6, 0x1, RZ, 0xc0, !PT ;  /* 0x0000000106ff7812 */ /* 0x004ff6000780c0ff */
[----:B------:R-:W-:Y:S02]  /*4c10*/  @!UPT UIADD3 URZ, UPT, UPT, URZ, URZ, URZ ;  /* 0x000000fffffff290 */ /* 0x000fe4000fffe0ff */
[----:B---3--:R-:W-:Y:S01]  /*4c20*/  VOTEU.ANY UP2, P0 ;  /* 0x0000000000ff7886 */ /* 0x008fe20000040100 */
[----:B------:R-:W-:Y:S11]  /*4c30*/  PLOP3.LUT P0, PT, PT, PT, UP2, 0x80, 0x8 ;  /* 0x000000000008781c */ /* 0x000ff60003f0f028 */
[----:B------:R-:W-:Y:S02]  /*4c40*/  @!UPT UIADD3 URZ, UPT, UPT, URZ, URZ, URZ ;  /* 0x000000fffffff290 */ /* 0x000fe4000fffe0ff */
[----:B------:R-:W-:Y:S02]  /*4c50*/  @P0 SHF.R.U32.HI R0, RZ, 0x10, R5 ;  /* 0x00000010ff000819 */ /* 0x000fe40000011605 */
[----:B------:R-:W-:Y:S02]  /*4c60*/  @P0 MOV R2, R4 ;  /* 0x0000000400020202 */ /* 0x000fe40000000f00 */
[----:B------:R-:W-:Y:S01]  /*4c70*/  @P0 R2UR UR4, R0 ;  /* 0x00000000000402ca */ /* 0x000fe200000e0000 */
[----:B------:R-:W-:Y:S01]  /*4c80*/  VIADD R0, R8, 0xf0 ;  /* 0x000000f008007836 */ /* 0x000fe20000000000 */
[----:B------:R-:W-:Y:S02]  /*4c90*/  @P0 LOP3.LUT R4, R5, 0xffff, RZ, 0xc0, !PT ;  /* 0x0000ffff05040812 */ /* 0x000fe400078ec0ff */
[----:B------:R-:W-:Y:S02]  /*4ca0*/  @P0 R2UR UR6, R2 ;  /* 0x00000000020602ca */ /* 0x000fe400000e0000 */
[----:B------:R-:W-:Y:S02]  /*4cb0*/  PRMT R0, RZ, 0x654, R0 ;  /* 0x00000654ff007816 */ /* 0x000fe40000000000 */
[----:B------:R-:W-:Y:S02]  /*4cc0*/  @P0 R2UR UR5, R4 ;  /* 0x00000000040502ca */ /* 0x000fe400000e0000 */
[----:B------:R2:W-:Y:S03]  /*4cd0*/  SYNCS.ARRIVE.TRANS64.RED.A1T0 RZ, [R0+URZ], RZ ;  /* 0x000000ff00ff79a7 */ /* 0x0005e600081004ff */
[----:B------:R-:W-:Y:S04]  /*4ce0*/  @UP2 UMOV UR26, UR4 ;  /* 0x00000004001a2c82 */ /* 0x000fe80008000000 */
[----:B------:R-:W-:Y:S04]  /*4cf0*/  @UP2 UMOV UR14, UR6 ;  /* 0x00000006000e2c82 */ /* 0x000fe80008000000 */
[----:B------:R-:W-:Y:S01]  /*4d00*/  @UP2 UMOV UR13, UR5 ;  /* 0x00000005000d2c82 */ /* 0x000fe20008000000 */
[----:B------:R-:W-:Y:S05]  /*4d10*/  BRA.U !UP0, `(.L_x_94) ;  /* 0x0000000108c07547 */ /* 0x000fea000b800000 */
[----:B------:R-:W-:Y:S02]  /*4d20*/  UIMAD.WIDE.U32 UR8, UR13, UR47, URZ ;  /* 0x0000002f0d0872a5 */ /* 0x000fe4000f8e00ff */
[----:B------:R-:W-:Y:S02]  /*4d30*/  UP2UR UR12, UPR, URZ, 0x4 ;  /* 0x00000004ff0c7883 */ /* 0x000fe40008000000 */
[----:B------:R-:W-:Y:S02]  /*4d40*/  UISETP.NE.AND UP2, UPT, UR46, 0x1, UPT ;  /* 0x000000012e00788c */ /* 0x000fe4000bf45270 */
[----:B------:R-:W-:Y:S02]  /*4d50*/  UIMAD.WIDE.U32 UR10, UR14, UR44, URZ ;  /* 0x0000002c0e0a72a5 */ /* 0x000fe4000f8e00ff */
[----:B------:R-:W-:Y:S02]  /*4d60*/  USEL UR4, UR27, UR31, !UP2 ;  /* 0x0000001f1b047287 */ /* 0x000fe4000d000000 */
[----:B------:R-:W-:Y:S02]  /*4d70*/  UISETP.NE.AND UP0, UPT, UR15, 0x1, UPT ;  /* 0x000000010f00788c */ /* 0x000fe4000bf05270 */
[----:B------:R-:W-:Y:S02]  /*4d80*/  UP2UR UR22, UPR, URZ, 0x2 ;  /* 0x00000002ff167883 */ /* 0x000fe40008000000 */
[----:B------:R-:W-:Y:S02]  /*4d90*/  UISETP.NE.AND UP1, UPT, UR42, 0x1, UPT ;  /* 0x000000012a00788c */ /* 0x000fe4000bf25270 */
[----:B-1----:R-:W-:Y:S02]  /*4da0*/  UIMAD.WIDE.U32 UR18, UR4, UR16, URZ ;  /* 0x00000010041272a5 */ /* 0x002fe4000f8e00ff */
[----:B------:R-:W-:Y:S01]  /*4db0*/  USEL UR7, UR30, UR34, !UP0 ;  /* 0x000000221e077287 */ /* 0x000fe2000c000000 */
[----:B------:R-:W-:Y:S02]  /*4dc0*/  UMOV UR5, UR9 ;  /* 0x0000000900057c82 */ /* 0x000fe40008000000 */
[----:B------:R-:W-:Y:S02]  /*4dd0*/  USHF.R.U32.HI UR6, URZ, UR37, UR5 ;  /* 0x00000025ff067299 */ /* 0x000fe40008011605 */
[----:B------:R-:W-:Y:S02]  /*4de0*/  UIMAD.WIDE.U32 UR20, UR7, UR16, URZ ;  /* 0x00000010071472a5 */ /* 0x000fe4000f8e00ff */
[----:B------:R-:W-:Y:S02]  /*4df0*/  USEL UR6, UR13, UR6, !UP2 ;  /* 0x000000060d067287 */ /* 0x000fe4000d000000 */
[----:B------:R-:W-:Y:S01]  /*4e00*/  UISETP.NE.AND UP2, UPT, UR12, URZ, UPT ;  /* 0x000000ff0c00728c */ /* 0x000fe2000bf45270 */
[----:B------:R-:W-:Y:S01]  /*4e10*/  UMOV UR5, UR11 ;  /* 0x0000000b00057c82 */ /* 0x000fe20008000000 */
[----:B------:R-:W-:Y:S02]  /*4e20*/  UIMAD.WIDE.U32 UR10, UR6, UR16, URZ ;  /* 0x00000010060a72a5 */ /* 0x000fe4000f8e00ff */
[----:B------:R-:W-:Y:S03]  /*4e30*/  USHF.R.U32.HI UR8, URZ, UR45, UR5 ;  /* 0x0000002dff087299 */ /* 0x000fe60008011605 */
[----:B------:R-:W-:Y:S02]  /*4e40*/  UMOV UR5, UR19 ;  /* 0x0000001300057c82 */ /* 0x000fe40008000000 */
[----:B------:R-:W-:Y:S03]  /*4e50*/  @UP1 USHF.R.U32.HI UR4, URZ, UR17, UR5 ;  /* 0x00000011ff041299 */ /* 0x000fe60008011605 */
[----:B------:R-:W-:Y:S01]  /*4e60*/  UMOV UR5, UR21 ;  /* 0x0000001500057c82 */ /* 0x000fe20008000000 */
[----:B------:R-:W-:Y:S02]  /*4e70*/  UIMAD UR4, UR42, UR4, URZ ;  /* 0x000000042a0472a4 */ /* 0x000fe4000f8e02ff */
[----:B------:R-:W-:Y:S02]  /*4e80*/  @UP1 USHF.R.U32.HI UR7, URZ, UR17, UR5 ;  /* 0x00000011ff071299 */ /* 0x000fe40008011605 */
[----:B------:R-:W-:Y:S02]  /*4e90*/  USEL UR5, UR14, UR8, !UP0 ;  /* 0x000000080e057287 */ /* 0x000fe4000c000000 */
[----:B------:R-:W-:Y:S02]  /*4ea0*/  UIMAD UR8, UR42, UR7, URZ ;  /* 0x000000072a0872a4 */ /* 0x000fe4000f8e02ff */
[----:B------:R-:W-:Y:S03]  /*4eb0*/  UISETP.GE.AND UP0, UPT, UR6, UR4, UPT ;  /* 0x000000040600728c */ /* 0x000fe6000bf06270 */
[----:B------:R-:W-:Y:S01]  /*4ec0*/  UMOV UR4, UR11 ;  /* 0x0000000b00047c82 */ /* 0x000fe20008000000 */
[----:B------:R-:W-:Y:S02]  /*4ed0*/  UISETP.GE.OR UP0, UPT, UR5, UR8, UP0 ;  /* 0x000000080500728c */ /* 0x000fe40008706670 */
[----:B------:R-:W-:Y:S02]  /*4ee0*/  USHF.R.U32.HI UR4, URZ, UR17, UR4 ;  /* 0x00000011ff047299 */ /* 0x000fe40008011604 */
[----:B------:R-:W-:Y:S02]  /*4ef0*/  UIMAD.WIDE.U32 UR8, UR5, UR16, URZ ;  /* 0x00000010050872a5 */ /* 0x000fe4000f8e00ff */
[----:B------:R-:W-:Y:S04]  /*4f00*/  USEL UR10, UR6, UR4, !UP1 ;  /* 0x00000004060a7287 */ /* 0x000fe8000c800000 */
[----:B------:R-:W-:Y:S01]  /*4f10*/  UIADD3 UR11, UPT, UPT, -UR10, URZ, URZ ;  /* 0x000000ff0a0b7290 */ /* 0x000fe2000fffe1ff */
[----:B------:R-:W-:Y:S02]  /*4f20*/  @!UP0 UMOV UR4, UR9 ;  /* 0x0000000900048c82 */ /* 0x000fe40008000000 */
[----:B------:R-:W-:Y:S02]  /*4f30*/  @!UP0 USHF.R.U32.HI UR4, URZ, UR17, UR4 ;  /* 0x00000011ff048299 */ /* 0x000fe40008011604 */
[----:B------:R-:W-:Y:S02]  /*4f40*/  UIMAD UR8, UR42, UR11, UR6 ;  /* 0x0000000b2a0872a4 */ /* 0x000fe4000f8e0206 */
[----:B------:R-:W-:Y:S02]  /*4f50*/  @!UP0 USEL UR4, UR5, UR4, !UP1 ;  /* 0x0000000405048287 */ /* 0x000fe4000c800000 */
[----:B------:R-:W-:Y:S02]  /*4f60*/  UISETP.NE.AND UP1, UPT, UR22, URZ, UPT ;  /* 0x000000ff1600728c */ /* 0x000fe4000bf25270 */
[----:B------:R-:W-:Y:S02]  /*4f70*/  @!UP0 UIMAD UR8, UR7, UR8, UR4 ;  /* 0x00000008070882a4 */ /* 0x000fe4000f8e0204 */
[----:B------:R-:W-:Y:S02]  /*4f80*/  @!UP0 UIADD3 UR9, UPT, UPT, UR10, -UR4, URZ ;  /* 0x800000040a098290 */ /* 0x000fe4000fffe0ff */
[----:B------:R-:W-:Y:S02]  /*4f90*/  UIADD3 UR4, UPT, UPT, -UR5, URZ, URZ ;  /* 0x000000ff05047290 */ /* 0x000fe4000fffe1ff */
[----:B------:R-:W-:Y:S02]  /*4fa0*/  UIADD3 UR7, UPT, UPT, -UR6, URZ, URZ ;  /* 0x000000ff06077290 */ /* 0x000fe4000fffe1ff */
[----:B------:R-:W-:Y:S02]  /*4fb0*/  @!UP0 UIMAD UR6, UR9, UR42, UR5 ;  /* 0x0000002a090682a4 */ /* 0x000fe4000f8e0205 */
[----:B------:R-:W-:Y:S02]  /*4fc0*/  UIMAD UR14, UR15, UR4, UR14 ;  /* 0x000000040f0e72a4 */ /* 0x000fe4000f8e020e */
[----:B------:R-:W-:Y:S01]  /*4fd0*/  UIMAD UR13, UR46, UR7, UR13 ;  /* 0x000000072e0d72a4 */ /* 0x000fe2000f8e020d */
[----:B------:R-:W-:Y:S02]  /*4fe0*/  @!UP0 UMOV UR5, UR8 ;  /* 0x0000000800058c82 */ /* 0x000fe40008000000 */
[----:B------:R-:W-:Y:S02]  /*4ff0*/  UIMAD UR14, UR5, UR15, UR14 ;  /* 0x0000000f050e72a4 */ /* 0x000fe4000f8e020e */
[----:B------:R-:W-:Y:S11]  /*5000*/  UIMAD UR13, UR6, UR46, UR13 ;  /* 0x0000002e060d72a4 */ /* 0x000ff6000f8e020d */
[----:B------:R-:W-:Y:S01]  /*5010*/  @!UPT UIADD3 URZ, UPT, UPT, URZ, URZ, URZ ;  /* 0x000000fffffff290 */ /* 0x000fe2000fffe0ff */
.L_x_94:
[----:B------:R-:W3:Y:S01]  /*5020*/  @!UP3 LDCU.128 UR20, c[0x0][0xb10] ;  /* 0x00016200ff14b7ac */ /* 0x000ee20008000c00 */
[----:B------:R-:W-:Y:S04]  /*5030*/  ISETP.NE.U32.AND P0, PT, RZ, UR28, PT ;  /* 0x0000001cff007c0c */ /* 0x000fe8000bf05070 */
[----:B------:R-:W-:Y:S01]  /*5040*/  ISETP.NE.AND.EX P0, PT, RZ, UR29, PT, P0 ;  /* 0x0000001dff007c0c */ /* 0x000fe2000bf05300 */
[----:B------:R-:W4:Y:S01]  /*5050*/  @!UP3 LDCU UR5, c[0x0][0xb0c] ;  /* 0x00016180ff05b7ac */ /* 0x000f220008000800 */
[----:B------:R-:W-:Y:S02]  /*5060*/  USHF.L.U32 UR11, UR32, 0x7, URZ ;  /* 0x00000007200b7899 */ /* 0x000fe400080006ff */
[----:B------:R-:W-:Y:S02]  /*5070*/  USHF.L.U32 UR10, UR33, 0x6, URZ ;  /* 0x00000006210a7899 */ /* 0x000fe400080006ff */
[----:B---3--:R-:W-:Y:S07]  /*5080*/  UIMAD.WIDE.U32 UR6, UR14, UR20, URZ ;  /* 0x000000140e0672a5 */ /* 0x008fee000f8e00ff */
[----:B------:R-:W-:Y:S01]  /*5090*/  @!UP3 UMOV UR4, UR7 ;  /* 0x000000070004bc82 */ /* 0x000fe20008000000 */
[----:B----4-:R-:W-:Y:S02]  /*50a0*/  @!UP3 UISETP.NE.AND UP0, UPT, UR5, 0x1, UPT ;  /* 0x000000010500b88c */ /* 0x010fe4000bf05270 */
[----:B------:R-:W-:Y:S02]  /*50b0*/  @!UP3 USHF.R.U32.HI UR4, URZ, UR21, UR4 ;  /* 0x00000015ff04b299 */ /* 0x000fe40008011604 */
[----:B------:R-:W-:Y:S02]  /*50c0*/  UIMAD.WIDE.U32 UR6, UR13, UR23, URZ ;  /* 0x000000170d0672a5 */ /* 0x000fe4000f8e00ff */
[----:B------:R-:W-:Y:S02]  /*50d0*/  @!UP3 USEL UR8, UR14, UR4, !UP0 ;  /* 0x000000040e08b287 */ /* 0x000fe4000c000000 */
[----:B------:R-:W-:Y:S03]  /*50e0*/  @!UP3 UISETP.NE.AND UP0, UPT, UR22, 0x1, UPT ;  /* 0x000000011600b88c */ /* 0x000fe6000bf05270 */
[----:B------:R-:W-:Y:S02]  /*50f0*/  @!UP3 UMOV UR6, UR7 ;  /* 0x000000070006bc82 */ /* 0x000fe40008000000 */
[----:B------:R-:W3:Y:S02]  /*5100*/  @!UP3 LDCU UR4, c[0x0][0xb20] ;  /* 0x00016400ff04b7ac */ /* 0x000ee40008000800 */
[----:B---3--:R-:W-:Y:S04]  /*5110*/  @!UP3 USHF.R.U32.HI UR6, URZ, UR4, UR6 ;  /* 0x00000004ff06b299 */ /* 0x008fe80008011606 */
[----:B------:R-:W-:Y:S04]  /*5120*/  @!UP3 USEL UR6, UR13, UR6, !UP0 ;  /* 0x000000060d06b287 */ /* 0x000fe8000c000000 */
[----:B------:R-:W-:Y:S02]  /*5130*/  @!UP3 UIADD3 UR4, UPT, UPT, -UR8, UR6, URZ ;  /* 0x000000060804b290 */ /* 0x000fe4000fffe1ff */
[----:B------:R-:W-:Y:S02]  /*5140*/  @!UP3 UIADD3 UR6, UPT, UPT, UR8, -UR6, URZ ;  /* 0x800000060806b290 */ /* 0x000fe4000fffe0ff */
[----:B------:R-:W-:Y:S02]  /*5150*/  @!UP3 UIMAD UR14, UR4, UR5, UR14 ;  /* 0x00000005040eb2a4 */ /* 0x000fe4000f8e020e */
[----:B------:R-:W-:Y:S01]  /*5160*/  @!UP3 UIMAD UR13, UR6, UR22, UR13 ;  /* 0x00000016060db2a4 */ /* 0x000fe2000f8e020d */
[----:B------:R-:W-:Y:S11]  /*5170*/  BRA.U UP4, `(.L_x_95) ;  /* 0x0000000104107547 */ /* 0x000ff6000b800000 */
[----:B--2---:R-:W-:Y:S04]  /*5180*/  MOV R0, UR35 ;  /* 0x0000002300007c02 */ /* 0x004fe80008000f00 */
[----:B------:R-:W-:Y:S04]  /*5190*/  SHF.L.U32 R5, R0, 0x1f, RZ ;  /* 0x0000001f00057819 */ /* 0x000fe800000006ff */
[----:B------:R-:W2:Y:S02]  /*51a0*/  SYNCS.PHASECHK.TRANS64.TRYWAIT P1, [UR24+0xd8], R5 ;  /* 0x0000d805ff0075a7 */ /* 0x000ea40008021118 */
[----:B--2---:R-:W-:Y:S05]  /*51b0*/  @!P1 BRA `(.L_x_96) ;  /* 0x0000004000309947 */ /* 0x004fea0003800000 */
.L_x_95:
[----:B------:R-:W-:Y:S05]  /*51c0*/  BRA.U !UP6, `(.L_x_97) ;  /* 0x000000010e387547 */ /* 0x000fea000b800000 */
[----:B------:R-:W-:Y:S01]  /*51d0*/  UPLOP3.LUT UP1, UPT, UPT, UPT, UP5, 0x80, 0x8 ;  /* 0x000000000008789c */ /* 0x000fe20003f2f050 */
[----:B--2---:R-:W-:Y:S01]  /*51e0*/  HFMA2 R0, -RZ, RZ, 0, 5.9604644775390625e-08 ;  /* 0x00000001ff007431 */ /* 0x004fe200000001ff */
[----:B------:R-:W2:Y:S01]  /*51f0*/  LDCU.64 UR8, c[0x0][0x358] ;  /* 0x00006b00ff0877ac */ /* 0x000ea20008000a00 */
[----:B------:R-:W-:Y:S03]  /*5200*/  IMAD.MOV.U32 R84, RZ, RZ, 0x1 ;  /* 0x00000001ff547424 */ /* 0x000fe600078e00ff */
[----:B------:R-:W-:Y:S05]  /*5210*/  PLOP3.LUT P1, PT, PT, PT, UP1, 0x80, 0x8 ;  /* 0x000000000008781c */ /* 0x000fea0003f2f018 */
[----:B------:R-:W3:Y:S01]  /*5220*/  @UP1 LDCU.64 UR4, c[0x0][0x888] ;  /* 0x00011100ff0417ac */ /* 0x000ee20008000a00 */
[----:B------:R-:W-:Y:S07]  /*5230*/  @UP1 UIMAD UR6, UR36, UR28, URZ ;  /* 0x0000001c240612a4 */ /* 0x000fee000f8e02ff */
[----:B------:R-:W-:Y:S01]  /*5240*/  @!P1 PRMT R84, R0, 0x7610, R84 ;  /* 0x0000761000549816 */ /* 0x000fe20000000054 */
[----:B---3--:R-:W-:Y:S06]  /*5250*/  @UP1 UIMAD.WIDE UR4, UR6, 0x4, UR4 ;  /* 0x00000004060418a5 */ /* 0x008fec000f8e0204 */
[----:B------:R-:W-:Y:S01]  /*5260*/  IMAD.U32 R4, RZ, RZ, UR4 ;  /* 0x00000004ff047e24 */ /* 0x000fe2000f8e00ff */
[----:B------:R-:W-:Y:S04]  /*5270*/  MOV R5, UR5 ;  /* 0x0000000500057c02 */ /* 0x000fe80008000f00 */
[----:B------:R-:W3:Y:S01]  /*5280*/  @!UP1 LDCU UR4, c[0x0][0x880] ;  /* 0x00011000ff0497ac */ /* 0x000ee20008000800 */
[----:B--2--5:R4:W5:Y:S02]  /*5290*/  @P1 LDG.E R41, desc[UR8][R4.64] ;  /* 0x0000000804291981 */ /* 0x024964000c1e1900 */
[----:B---34-:R-:W-:Y:S07]  /*52a0*/  @!P1 IMAD.U32 R41, RZ, RZ, UR4 ;  /* 0x00000004ff299e24 */ /* 0x018fee000f8e00ff */
.L_x_97:
[----:B-----5:R-:W-:Y:S01]  /*52b0*/  @!P0 FSETP.EQ.AND P2, PT, R41, RZ, PT ;  /* 0x000000ff2900820b */ /* 0x020fe20003f42000 */
[----:B------:R-:W-:Y:S01]  /*52c0*/  @!UPT UIADD3 URZ, UPT, UPT, URZ, URZ, URZ ;  /* 0x000000fffffff290 */ /* 0x000fe2000fffe0ff */
[----:B------:R-:W-:Y:S11]  /*52d0*/  @!P0 BRA `(.L_x_98) ;  /* 0x0000000000148947 */ /* 0x000ff60003800000 */
[----:B------:R-:W-:Y:S02]  /*52e0*/  LOP3.LUT P0, RZ, R84, 0xff, RZ, 0xc0, !PT ;  /* 0x000000ff54ff7812 */ /* 0x000fe4000780c0ff */
[----:B------:R-:W-:Y:S04]  /*52f0*/  PLOP3.LUT P2, PT, PT, PT, UP1, 0x80, 0x8 ;  /* 0x000000000008781c */ /* 0x000fe80003f4f018 */
[----:B------:R-:W-:Y:S07]  /*5300*/  PLOP3.LUT P2, PT, P2, PT, PT, 0x8, 0x80 ;  /* 0x000000000080781c */ /* 0x000fee000174e170 */
[----:B------:R-:W-:Y:S11]  /*5310*/  @P0 FSETP.EQ.AND P2, PT, R41, RZ, PT ;  /* 0x000000ff2900020b */ /* 0x000ff60003f42000 */
[----:B------:R-:W-:Y:S02]  /*5320*/  @!UPT UIADD3 URZ, UPT, UPT, URZ, URZ, URZ ;  /* 0x000000fffffff290 */ /* 0x000fe4000fffe0ff */
.L_x_98:
[----:B------:R-:W-:Y:S01]  /*5330*/  ULEA UR4, UR25, UR24, 0x3 ;  /* 0x0000001819047291 */ /* 0x000fe2000f8e18ff */
[----:B--2---:R-:W-:Y:S02]  /*5340*/  SHF.L.U32 R5, R11, 0x1f, RZ ;  /* 0x0000001f0b057819 */ /* 0x004fe400000006ff */
[----:B------:R-:W-:Y:S04]  /*5350*/  ELECT P1, URZ, PT ;  /* 0x0000000000ff782f */ /* 0x000fe80003820000 */
[----:B------:R-:W-:Y:S02]  /*5360*/  PLOP3.LUT P1, PT, P2, P1, PT, 0xf2, 0x2f ;  /* 0x00000000002f781c */ /* 0x000fe40001723e72 */
[----:B------:R-:W2:Y:S02]  /*5370*/  SYNCS.PHASECHK.TRANS64.TRYWAIT P0, [UR4+0xb8], R5 ;  /* 0x0000b805ff0075a7 */ /* 0x000ea40008001104 */
[----:B--2---:R-:W-:Y:S09]  /*5380*/  @!P0 BRA `(.L_x_99) ;  /* 0x0000003c00d48947 */ /* 0x004ff20003800000 */
.L_x_185:
[----:B------:R-:W3:Y:S01]  /*5390*/  S2UR UR21, SR_CgaCtaId ;  /* 0x00000000001579c3 */ /* 0x000ee20000008800 */
[----:B------:R-:W-:Y:S01]  /*53a0*/  VOTEU.ALL UP0, P1 ;  /* 0x0000000000ff7886 */ /* 0x000fe20000800000 */
[----:B------:R-:W-:Y:S01]  /*53b0*/  @!P1 IADD3 R4, P0, PT, R12, 0x580, RZ ;  /* 0x000005800c049810 */ /* 0x000fe20007f1e0ff */
[----:B------:R-:W-:Y:S01]  /*53c0*/  UIADD3 UR9, UPT, UPT, UR4, 0xa0, URZ ;  /* 0x000000a004097890 */ /* 0x000fe2000fffe0ff */
[----:B------:R-:W-:Y:S01]  /*53d0*/  VIADD R10, R10, 0x1 ;  /* 0x000000010a0a7836 */ /* 0x000fe20000000000 */
[----:B------:R-:W-:Y:S01]  /*53e0*/  UMOV UR22, 0x0 ;  /* 0x0000000000167882 */ /* 0x000fe20000000000 */
[----:B------:R-:W-:Y:S01]  /*53f0*/  @!UP0 ULEA UR5, UR25, UR24, 0xd ;  /* 0x0000001819058291 */ /* 0x000fe2000f8e68ff */
[----:B------:R-:W-:Y:S01]  /*5400*/  @!P1 IMAD.X R2, RZ, RZ, R13, P0 ;  /* 0x000000ffff029224 */ /* 0x000fe200000e060d */
[----:B------:R-:W-:Y:S01]  /*5410*/  @!P1 R2UR UR7, R4 ;  /* 0x00000000040792ca */ /* 0x000fe200000e0000 */
[----:B------:R-:W-:Y:S01]  /*5420*/  UMOV UR23, 0x10000000 ;  /* 0x1000000000177882 */ /* 0x000fe20000000000 */
[----:B------:R-:W-:Y:S02]  /*5430*/  @!UP0 UIADD3 UR8, UPT, UPT, UR5, 0x200, URZ ;  /* 0x0000020005088890 */ /* 0x000fe4000fffe0ff */
[----:B------:R-:W-:Y:S01]  /*5440*/  UIADD3 UR5, UPT, UPT, UR25, 0x1, URZ ;  /* 0x0000000119057890 */ /* 0x000fe2000fffe0ff */
[----:B------:R-:W-:Y:S03]  /*5450*/  UMOV UR12, UR36 ;  /* 0x00000024000c7c82 */ /* 0x000fe60008000000 */
[----:B------:R-:W-:Y:S04]  /*5460*/  UISETP.NE.AND UP0, UPT, UR5, 0x3, UPT ;  /* 0x000000030500788c */ /* 0x000fe8000bf05270 */
[----:B------:R-:W-:Y:S01]  /*5470*/  USEL UR6, UR5, URZ, UP0 ;  /* 0x000000ff05067287 */ /* 0x000fe20008000000 */
[----:B------:R-:W-:Y:S01]  /*5480*/  @!P1 R2UR UR5, R2 ;  /* 0x00000000020592ca */ /* 0x000fe200000e0000 */
[----:B------:R-:W-:Y:S01]  /*5490*/  IMAD.U32 R4, RZ, RZ, UR7 ;  /* 0x00000007ff047e24 */ /* 0x000fe2000f8e00ff */
[----:B------:R-:W-:Y:S01]  /*54a0*/  USEL UR20, URZ, 0x1, UP0 ;  /* 0x00000001ff147887 */ /* 0x000fe20008000000 */
[----:B------:R-:W-:Y:S01]  /*54b0*/  @!P1 IMAD.MOV.U32 R2, RZ, RZ, 0x2000 ;  /* 0x00002000ff029424 */ /* 0x000fe200078e00ff */
[----:B------:R-:W-:Y:S01]  /*54c0*/  VOTEU.ALL UP0, P1 ;  /* 0x0000000000ff7886 */ /* 0x000fe20000800000 */
[----:B---3--:R-:W-:Y:S01]  /*54d0*/  UPRMT UR7, UR21, 0x654, UR9 ;  /* 0x0000065415077896 */ /* 0x008fe20008000009 */
[----:B------:R-:W-:Y:S02]  /*54e0*/  @!P1 R2UR UR18, R4 ;  /* 0x00000000041292ca */ /* 0x000fe400000e0000 */
[----:B------:R-:W-:Y:S04]  /*54f0*/  LOP3.LUT R11, R11, UR20, RZ, 0x3c, !PT ;  /* 0x000000140b0b7c12 */ /* 0x000fe8000f8e3cff */
[----:B--2---:R-:W-:Y:S01]  /*5500*/  SHF.L.U32 R0, R11, 0x1f, RZ ;  /* 0x0000001f0b007819 */ /* 0x004fe200000006ff */
[----:B------:R-:W-:Y:S01]  /*5510*/  IMAD.U32 R5, RZ, RZ, UR5 ;  /* 0x00000005ff057e24 */ /* 0x000fe2000f8e00ff */
[----:B------:R-:W-:Y:S04]  /*5520*/  ULEA UR5, UR6, UR24, 0x3 ;  /* 0x0000001806057291 */ /* 0x000fe8000f8e18ff */
[----:B------:R-:W-:Y:S11]  /*5530*/  @!P1 R2UR UR19, R5 ;  /* 0x00000000051392ca */ /* 0x000ff600000e0000 */
[----:B------:R-:W-:Y:S02]  /*5540*/  @!UPT UIADD3 URZ, UPT, UPT, URZ, URZ, URZ ;  /* 0x000000fffffff290 */ /* 0x000fe4000fffe0ff */
[----:B------:R2:W-:Y:S01]  /*5550*/  @!UP0 UTMALDG.3D [UR8], [UR18], desc[UR22] ;  /* 0x00001608120085b4 */ /* 0x0005e20008011000 */
[----:B------:R2:W-:Y:S01]  /*5560*/  @!P1 SYNCS.ARRIVE.TRANS64.RED.A0TR RZ, [UR4+0xa0], R2 ;  /* 0x0000a002ffff99a7 */ /* 0x0005e20008300404 */
[----:B------:R-:W-:Y:S01]  /*5570*/  SYNCS.ARRIVE.TRANS64.RED.A1T0 RZ, [UR7], RZ ;  /* 0x000000ffffff79a7 */ /* 0x000fe20008100407 */
[----:B------:R-:W3:Y:S02]  /*5580*/  SYNCS.PHASECHK.TRANS64.TRYWAIT P0, [UR5+0xb8], R0 ;  /* 0x0000b800ff0075a7 */ /* 0x000ee40008001105 */
[----:B--23--:R-:W-:Y:S05]  /*5590*/  @!P0 BRA `(.L_x_100) ;  /* 0x0000003c00688947 */ /* 0x00cfea0003800000 */
.L_x_187:
[----:B------:R-:W3:Y:S01]  /*55a0*/  S2UR UR23, SR_CgaCtaId ;  /* 0x00000000001779c3 */ /* 0x000ee20000008800 */
[----:B------:R-:W-:Y:S01]  /*55b0*/  UIADD3 UR9, UPT, UPT, UR5, 0xa0, URZ ;  /* 0x000000a005097890 */ /* 0x000fe2000fffe0ff */
[----:B------:R-:W-:Y:S01]  /*55c0*/  @!P1 IADD3 R2, P0, PT, R12, 0x580, RZ ;  /* 0x000005800c029810 */ /* 0x000fe20007f1e0ff */
[----:B------:R-:W-:Y:S01]  /*55d0*/  UPLOP3.LUT UP4, UPT, UPT, UPT, UPT, 0x80, 0x8 ;  /* 0x000000000008789c */ /* 0x000fe20003f8f070 */
[----:B------:R-:W-:Y:S01]  /*55e0*/  R2UR UR22, R86 ;  /* 0x00000000561672ca */ /* 0x000fe200000e0000 */
[----:B------:R-:W-:Y:S01]  /*55f0*/  UMOV UR20, 0x0 ;  /* 0x0000000000147882 */ /* 0x000fe20000000000 */
[----:B------:R-:W-:Y:S01]  /*5600*/  UMOV UR21, 0x10000000 ;  /* 0x1000000000157882 */ /* 0x000fe20000000000 */
[----:B------:R-:W-:Y:S01]  /*5610*/  UMOV UR12, UR36 ;  /* 0x00000024000c7c82 */ /* 0x000fe20008000000 */
[----:B------:R-:W-:Y:S01]  /*5620*/  VOTEU.ALL UP0, P1 ;  /* 0x0000000000ff7886 */ /* 0x000fe20000800000 */
[----:B--2---:R-:W-:Y:S01]  /*5630*/  @!P1 IMAD.X R0, RZ, RZ, R13, P0 ;  /* 0x000000ffff009224 */ /* 0x004fe200000e060d */
[----:B------:R-:W-:Y:S01]  /*5640*/  R2UR UR19, R87 ;  /* 0x00000000571372ca */ /* 0x000fe200000e0000 */
[----:B------:R-:W-:Y:S01]  /*5650*/  UMOV UR36, UR26 ;  /* 0x0000001a00247c82 */ /* 0x000fe20008000000 */
[C---:B------:R-:W-:Y:S01]  /*5660*/  ISETP.NE.AND P0, PT, R10.reuse, 0x2, PT ;  /* 0x000000020a00780c */ /* 0x040fe20003f05270 */
[----:B------:R-:W-:Y:S02]  /*5670*/  @!UP0 ULEA UR4, UR6, UR24, 0xd ;  /* 0x0000001806048291 */ /* 0x000fe4000f8e68ff */
[----:B------:R-:W-:Y:S01]  /*5680*/  @!UP0 UIADD3 UR10, UPT, UPT, UR10, 0x20, URZ ;  /* 0x000000200a0a8890 */ /* 0x000fe2000fffe0ff */
[----:B------:R-:W-:Y:S01]  /*5690*/  SEL R10, R10, RZ, P0 ;  /* 0x000000ff0a0a7207 */ /* 0x000fe20000000000 */
[----:B------:R-:W-:Y:S02]  /*56a0*/  @!UP0 UIADD3 UR8, UPT, UPT, UR4, 0x200, URZ ;  /* 0x0000020004088890 */ /* 0x000fe4000fffe0ff */
[----:B------:R-:W-:Y:S01]  /*56b0*/  UIADD3 UR4, UPT, UPT, UR6, 0x1, URZ ;  /* 0x0000000106047890 */ /* 0x000fe2000fffe0ff */
[----:B------:R-:W-:Y:S01]  /*56c0*/  @!P1 R2UR UR6, R2 ;  /* 0x00000000020692ca */ /* 0x000fe200000e0000 */
[----:B------:R-:W-:Y:S02]  /*56d0*/  UIADD3 UR33, UPT, UPT, UR13, UR22, URZ ;  /* 0x000000160d217290 */ /* 0x000fe4000fffe0ff */
[----:B------:R-:W-:Y:S02]  /*56e0*/  UISETP.NE.AND UP0, UPT, UR4, 0x3, UPT ;  /* 0x000000030400788c */ /* 0x000fe4000bf05270 */
[----:B------:R-:W-:Y:S02]  /*56f0*/  UIADD3 UR32, UPT, UPT, UR14, UR19, URZ ;  /* 0x000000130e207290 */ /* 0x000fe4000fffe0ff */
[----:B------:R-:W-:Y:S01]  /*5700*/  USEL UR25, UR4, URZ, UP0 ;  /* 0x000000ff04197287 */ /* 0x000fe20008000000 */
[----:B------:R-:W-:Y:S01]  /*5710*/  @!P1 R2UR UR4, R0 ;  /* 0x00000000000492ca */ /* 0x000fe200000e0000 */
[----:B------:R-:W-:Y:S01]  /*5720*/  USEL UR18, URZ, 0x1, UP0 ;  /* 0x00000001ff127887 */ /* 0x000fe20008000000 */
[----:B------:R-:W-:Y:S01]  /*5730*/  SEL R0, RZ, 0x1, P0 ;  /* 0x00000001ff007807 */ /* 0x000fe20000000000 */
[----:B------:R-:W-:Y:S02]  /*5740*/  VOTEU.ALL UP0, P1 ;  /* 0x0000000000ff7886 */ /* 0x000fe40000800000 */
[----:B------:R-:W-:Y:S01]  /*5750*/  IMAD.U32 R4, RZ, RZ, UR6 ;  /* 0x00000006ff047e24 */ /* 0x000fe2000f8e00ff */
[----:B------:R-:W-:Y:S02]  /*5760*/  LOP3.LUT R9, R9, R0, RZ, 0x3c, !PT ;  /* 0x0000000009097212 */ /* 0x000fe400078e3cff */
[----:B------:R-:W-:Y:S02]  /*5770*/  LOP3.LUT R11, R11, UR18, RZ, 0x3c, !PT ;  /* 0x000000120b0b7c12 */ /* 0x000fe4000f8e3cff */
[----:B------:R-:W-:Y:S03]  /*5780*/  @!P1 R2UR UR6, R4 ;  /* 0x00000000040692ca */ /* 0x000fe600000e0000 */
[----:B------:R-:W-:Y:S01]  /*5790*/  IMAD.U32 R5, RZ, RZ, UR4 ;  /* 0x00000004ff057e24 */ /* 0x000fe2000f8e00ff */
[----:B---3--:R-:W-:Y:S04]  /*57a0*/  UPRMT UR4, UR23, 0x654, UR9 ;  /* 0x0000065417047896 */ /* 0x008fe80008000009 */
[----:B------:R-:W-:Y:S11]  /*57b0*/  @!P1 R2UR UR7, R5 ;  /* 0x00000000050792ca */ /* 0x000ff600000e0000 */
[----:B------:R-:W-:Y:S02]  /*57c0*/  @!UPT UIADD3 URZ, UPT, UPT, URZ, URZ, URZ ;  /* 0x000000fffffff290 */ /* 0x000fe4000fffe0ff */
[----:B------:R2:W-:Y:S01]  /*57d0*/  @!UP0 UTMALDG.3D [UR8], [UR6], desc[UR20] ;  /* 0x00001408060085b4 */ /* 0x0005e20008011000 */
[----:B------:R2:W-:Y:S01]  /*57e0*/  @!P1 SYNCS.ARRIVE.TRANS64.RED.A0TR RZ, [UR5+0xa0], R3 ;  /* 0x0000a003ffff99a7 */ /* 0x0005e20008300405 */
[----:B------:R-:W-:Y:S01]  /*57f0*/  SYNCS.ARRIVE.TRANS64.RED.A1T0 RZ, [UR4], RZ ;  /* 0x000000ffffff79a7 */ /* 0x000fe20008100404 */
[----:B------:R-:W-:Y:S05]  /*5800*/  BRA.U UP2, `(.L_x_101) ;  /* 0xfffffff102c87547 */ /* 0x000fea000b83ffff */
[----:B------:R-:W-:Y:S01]  /*5810*/  UIADD3 UR24, UPT, UPT, UR24, 0xb8, URZ ;  /* 0x000000b818187890 */ /* 0x000fe2000fffe0ff */
[----:B--2---:R-:W-:-:S03]  /*5820*/  SHF.L.U32 R3, R11, 0x1f, RZ ;  /* 0x0000001f0b037819 */ /* 0x004fc600000006ff */
[----:B------:R-:W-:-:S09]  /*5830*/  ULEA UR4, UR25, UR24, 0x3 ;  /* 0x0000001819047291 */ /* 0x000fd2000f8e18ff */
[----:B------:R-:W2:Y:S02]  /*5840*/  SYNCS.PHASECHK.TRANS64.TRYWAIT P0, [UR4], R3 ;  /* 0x00000003ff0075a7 */ /* 0x000ea40008001104 */
[----:B--2---:R-:W-:Y:S05]  /*5850*/  @!P0 BRA `(.L_x_102) ;  /* 0x0000003800d08947 */ /* 0x004fea0003800000 */
.L_x_189:
[----:B------:R-:W-:-:S04]  /*5860*/  UIADD3 UR4, UPT, UPT, UR25, 0x1, URZ ;  /* 0x0000000119047890 */ /* 0x000fc8000fffe0ff */
[----:B------:R-:W-:-:S04]  /*5870*/  UISETP.NE.AND UP0, UPT, UR4, 0x3, UPT ;  /* 0x000000030400788c */ /* 0x000fc8000bf05270 */
[----:B------:R-:W-:Y:S02]  /*5880*/  USEL UR6, URZ, 0x1, UP0 ;  /* 0x00000001ff067887 */ /* 0x000fe40008000000 */
[----:B------:R-:W-:-:S04]  /*5890*/  USEL UR4, UR4, URZ, UP0 ;  /* 0x000000ff04047287 */ /* 0x000fc80008000000 */
[----:B------:R-:W-:Y:S01]  /*58a0*/  ULEA UR5, UR4, UR24, 0x3 ;  /* 0x0000001804057291 */ /* 0x000fe2000f8e18ff */
[----:B------:R-:W-:-:S04]  /*58b0*/  LOP3.LUT R11, R11, UR6, RZ, 0x3c, !PT ;  /* 0x000000060b0b7c12 */ /* 0x000fc8000f8e3cff */
[----:B--2---:R-:W-:-:S04]  /*58c0*/  SHF.L.U32 R3, R11, 0x1f, RZ ;  /* 0x0000001f0b037819 */ /* 0x004fc800000006ff */
[----:B------:R-:W2:Y:S02]  /*58d0*/  SYNCS.PHASECHK.TRANS64.TRYWAIT P0, [UR5], R3 ;  /* 0x00000003ff0075a7 */ /* 0x000ea40008001105 */
[----:B--2---:R-:W-:Y:S05]  /*58e0*/  @!P0 BRA `(.L_x_103) ;  /* 0x0000003800c48947 */ /* 0x004fea0003800000 */
.L_x_191:
[----:B------:R-:W-:-:S04]  /*58f0*/  UIADD3 UR4, UPT, UPT, UR4, 0x1, URZ ;  /* 0x0000000104047890 */ /* 0x000fc8000fffe0ff */
[----:B------:R-:W-:-:S04]  /*5900*/  UISETP.NE.AND UP0, UPT, UR4, 0x3, UPT ;  /* 0x000000030400788c */ /* 0x000fc8000bf05270 */
[----:B------:R-:W-:Y:S02]  /*5910*/  USEL UR5, URZ, 0x1, UP0 ;  /* 0x00000001ff057887 */ /* 0x000fe40008000000 */
[----:B------:R-:W-:-:S04]  /*5920*/  USEL UR4, UR4, URZ, UP0 ;  /* 0x000000ff04047287 */ /* 0x000fc80008000000 */
[----:B------:R-:W-:Y:S01]  /*5930*/  ULEA UR4, UR4, UR24, 0x3 ;  /* 0x0000001804047291 */ /* 0x000fe2000f8e18ff */
[----:B--2---:R-:W-:-:S04]  /*5940*/  LOP3.LUT R3, R11, UR5, RZ, 0x3c, !PT ;  /* 0x000000050b037c12 */ /* 0x004fc8000f8e3cff */
[----:B------:R-:W-:Y:S01]  /*5950*/  SHF.L.U32 R3, R3, 0x1f, RZ ;  /* 0x0000001f03037819 */ /* 0x000fe200000006ff */
[----:B------:R-:W-:-:S07]  /*5960*/  IMAD.U32 R0, RZ, RZ, UR4 ;  /* 0x00000004ff007e24 */ /* 0x000fce000f8e00ff */
.L_x_104:
[----:B--2---:R2:W3:Y:S02]  /*5970*/  SYNCS.PHASECHK.TRANS64.TRYWAIT P0, [R0+URZ], R3 ;  /* 0x00000003000075a7 */ /* 0x0044e400080011ff */
[----:B---3--:R-:W-:Y:S05]  /*5980*/  @!P0 NANOSLEEP.SYNCS 0x989680 ;  /* 0x009896800000895d */ /* 0x008fea0003900000 */
[----:B------:R-:W3:Y:S02]  /*5990*/  @!P0 SYNCS.PHASECHK.TRANS64 P0, [R0+URZ], R3 ;  /* 0x00000003000085a7 */ /* 0x000ee400080010ff */
[----:B-1-3--:R-:W-:Y:S05]  /*59a0*/  @P0 EXIT ;  /* 0x000000000000094d */ /* 0x00afea0003800000 */
[----:B------:R-:W-:Y:S05]  /*59b0*/  BRA `(.L_x_104) ;  /* 0xfffffffc00ec7947 */ /* 0x000fea000383ffff */
.L_x_92:
[----:B------:R-:W-:-:S06]  /*59c0*/  UISETP.GE.AND UP0, UPT, UR20, 0x4, UPT ;  /* 0x000000041400788c */ /* 0x000fcc000bf06270 */
[----:B------:R-:W-:-:S13]  /*59d0*/  PLOP3.LUT P0, PT, PT, PT, UP0, 0x80, 0x8 ;  /* 0x000000000008781c */ /* 0x000fda0003f0f008 */
[----:B-1----:R-:W-:Y:S05]  /*59e0*/  @!P0 EXIT ;  /* 0x000000000000894d */ /* 0x002fea0003800000 */
[----:B------:R-:W1:Y:S08]  /*59f0*/  S2UR UR4, SR_CgaCtaId ;  /* 0x00000000000479c3 */ /* 0x000e700000008800 */
[----:B------:R-:W-:Y:S01]  /*5a00*/  BAR.SYNC.DEFER_BLOCKING 0x6, 0xa0 ;  /* 0x0182800000007b1d */ /* 0x000fe20000010000 */
[C---:B------:R-:W-:Y:S01]  /*5a10*/  IMAD.SHL.U32 R2, R92.reuse, 0x20, RZ ;  /* 0x000000205c027824 */ /* 0x040fe200078e00ff */
[C---:B------:R-:W-:Y:S01]  /*5a20*/  LOP3.LUT R93, R92.reuse, 0x2, RZ, 0xc0, !PT ;  /* 0x000000025c5d7812 */ /* 0x040fe200078ec0ff */
[C---:B------:R-:W-:Y:S01]  /*5a30*/  IMAD.SHL.U32 R97, R92.reuse, 0x4, RZ ;  /* 0x000000045c617824 */ /* 0x040fe200078e00ff */
[C---:B------:R-:W-:Y:S01]  /*5a40*/  LOP3.LUT R98, R92.reuse, 0x60, RZ, 0xc0, !PT ;  /* 0x000000605c627812 */ /* 0x040fe200078ec0ff */
[----:B------:R-:W-:Y:S01]  /*5a50*/  IMAD.U32 R37, R92, 0x10000, RZ ;  /* 0x000100005c257824 */ /* 0x000fe200078e00ff */
[----:B------:R-:W-:-:S02]  /*5a60*/  UMOV UR47, 0x400 ;  /* 0x00000400002f7882 */ /* 0x000fc40000000000 */
[----:B------:R-:W2:Y:S01]  /*5a70*/  LDC.64 R78, c[0x0][0x8b0] ;  /* 0x00022c00ff4e7b82 */ /* 0x000ea20000000a00 */
[----:B------:R-:W-:Y:S01]  /*5a80*/  LOP3.LUT R4, R2, 0xc0, RZ, 0xc0, !PT ;  /* 0x000000c002047812 */ /* 0x000fe200078ec0ff */
[----:B------:R-:W-:Y:S01]  /*5a90*/  HFMA2 R36, -RZ, RZ, 0, 0 ;  /* 0x00000000ff247431 */ /* 0x000fe200000001ff */
[----:B------:R-:W-:Y:S02]  /*5aa0*/  LOP3.LUT R92, R92, 0x4, RZ, 0xc0, !PT ;  /* 0x000000045c5c7812 */ /* 0x000fe400078ec0ff */
[----:B------:R-:W-:Y:S02]  /*5ab0*/  CS2R R94, SRZ ;  /* 0x00000000005e7805 */ /* 0x000fe4000001ff00 */
[----:B------:R-:W-:Y:S01]  /*5ac0*/  LOP3.LUT R97, R4, 0x18, R97, 0xf8, !PT ;  /* 0x0000001804617812 */ /* 0x000fe200078ef861 */
[----:B------:R-:W-:Y:S01]  /*5ad0*/  IMAD.MOV.U32 R91, RZ, RZ, RZ ;  /* 0x000000ffff5b7224 */ /* 0x000fe200078e00ff */
[----:B------:R-:W-:Y:S01]  /*5ae0*/  LOP3.LUT R37, R37, 0x600000, RZ, 0xc0, !PT ;  /* 0x0060000025257812 */ /* 0x000fe200078ec0ff */
[----:B------:R-:W3:Y:S01]  /*5af0*/  LDC.64 R76, c[0x0][0x8a8] ;  /* 0x00022a00ff4c7b82 */ /* 0x000ee20000000a00 */
[C---:B------:R-:W-:Y:S01]  /*5b00*/  IADD3 R96, PT, PT, -R92.reuse, 0x2, RZ ;  /* 0x000000025c607810 */ /* 0x040fe20007ffe1ff */
[----:B------:R-:W-:Y:S01]  /*5b10*/  IMAD.MOV R93, RZ, RZ, -R93 ;  /* 0x000000ffff5d7224 */ /* 0x000fe200078e0a5d */
[----:B------:R-:W-:Y:S01]  /*5b20*/  LOP3.LUT R97, R97, 0xf20, R2, 0xf8, !PT ;  /* 0x00000f2061617812 */ /* 0x000fe200078ef802 */
[----:B------:R-:W4:Y:S01]  /*5b30*/  LDCU UR62, c[0x0][0x370] ;  /* 0x00006e00ff3e77ac */ /* 0x000f220008000800 */
[----:B------:R-:W-:Y:S01]  /*5b40*/  IADD3 R92, PT, PT, -R92, RZ, RZ ;  /* 0x000000ff5c5c7210 */ /* 0x000fe20007ffe1ff */
[----:B------:R-:W-:Y:S01]  /*5b50*/  IMAD.SHL.U32 R96, R96, 0x10, RZ ;  /* 0x0000001060607824 */ /* 0x000fe200078e00ff */
[----:B-1----:R-:W-:Y:S01]  /*5b60*/  ULEA UR47, UR4, UR47, 0x18 ;  /* 0x0000002f042f7291 */ /* 0x002fe2000f8ec0ff */
[----:B------:R-:W1:Y:S01]  /*5b70*/  LDCU.64 UR4, c[0x0][0x890] ;  /* 0x00011200ff0477ac */ /* 0x000e620008000a00 */
[----:B------:R-:W-:Y:S01]  /*5b80*/  UMOV UR54, 0x1 ;  /* 0x0000000100367882 */ /* 0x000fe20000000000 */
[----:B------:R-:W-:Y:S01]  /*5b90*/  UMOV UR46, URZ ;  /* 0x000000ff002e7c82 */ /* 0x000fe20008000000 */
[----:B------:R-:W2:Y:S05]  /*5ba0*/  LDCU UR43, c[0x0][0xb0c] ;  /* 0x00016180ff2b77ac */ /* 0x000eaa0008000800 */
[----:B------:R-:W4:Y:S01]  /*5bb0*/  LDS R0, [UR47+0x190] ;  /* 0x0001902fff007984 */ /* 0x000f220008000800 */
[----:B------:R-:W2:Y:S01]  /*5bc0*/  LDCU UR39, c[0x0][0xb30] ;  /* 0x00016600ff2777ac */ /* 0x000ea20008000800 */
[----:B------:R-:W2:Y:S01]  /*5bd0*/  LDCU.64 UR60, c[0x0][0x888] ;  /* 0x00011100ff3c77ac */ /* 0x000ea20008000a00 */
[----:B-1----:R-:W-:Y:S01]  /*5be0*/  IMAD.U32 R100, RZ, RZ, UR4 ;  /* 0x00000004ff647e24 */ /* 0x002fe2000f8e00ff */
[----:B------:R-:W-:Y:S01]  /*5bf0*/  UIADD3 UR4, UPT, UPT, UR47, 0x200, URZ ;  /* 0x000002002f047890 */ /* 0x000fe2000fffe0ff */
[----:B------:R-:W-:Y:S01]  /*5c00*/  IMAD.U32 R99, RZ, RZ, UR5 ;  /* 0x00000005ff637e24 */ /* 0x000fe2000f8e00ff */
[----:B------:R-:W1:Y:S04]  /*5c10*/  LDCU.64 UR40, c[0x0][0xb28] ;  /* 0x00016500ff2877ac */ /* 0x000e680008000a00 */
[----:B------:R-:W-:Y:S01]  /*5c20*/  LEA R97, R97, UR4, 0x1 ;  /* 0x0000000461617c11 */ /* 0x000fe2000f8e08ff */
[----:B------:R-:W1:Y:S01]  /*5c30*/  LDCU.128 UR56, c[0x0][0xb10] ;  /* 0x00016200ff3877ac */ /* 0x000e620008000c00 */
[----:B------:R-:W1:Y:S01]  /*5c40*/  LDCU UR55, c[0x0][0x374] ;  /* 0x00006e80ff3777ac */ /* 0x000e620008000800 */
[----:B------:R-:W-:Y:S01]  /*5c50*/  UMOV UR53, URZ ;  /* 0x000000ff00357c82 */ /* 0x000fe20008000000 */
[----:B------:R-:W-:Y:S01]  /*5c60*/  UMOV UR52, URZ ;  /* 0x000000ff00347c82 */ /* 0x000fe20008000000 */
[----:B----4-:R-:W-:-:S02]  /*5c70*/  IMAD.IADD R37, R0, 0x1, R37 ;  /* 0x0000000100257824 */ /* 0x010fc400078e0225 */
[----:B-123--:R-:W-:-:S07]  /*5c80*/  IMAD.U32 R0, RZ, RZ, UR4 ;  /* 0x00000004ff007e24 */ /* 0x00efce000f8e00ff */
.L_x_135:
[C---:B------:R-:W-:Y:S02]  /*5c90*/  LEA R3, R91.reuse, UR47, 0x3 ;  /* 0x0000002f5b037c11 */ /* 0x040fe4000f8e18ff */
[----:B------:R-:W-:Y:S02]  /*5ca0*/  SHF.L.U32 R0, R94, 0x1f, RZ ;  /* 0x0000001f5e007819 */ /* 0x000fe400000006ff */
[----:B------:R-:W-:Y:S02]  /*5cb0*/  LEA R5, R91, UR47, 0x4 ;  /* 0x0000002f5b057c11 */ /* 0x000fe4000f8e20ff */
[----:B-1----:R-:W1:Y:S02]  /*5cc0*/  SYNCS.PHASECHK.TRANS64.TRYWAIT P0, [R3+URZ+0xe0], R0 ;  /* 0x0000e000030075a7 */ /* 0x002e6400080011ff */
[----:B-1----:R-:W-:Y:S05]  /*5cd0*/  @!P0 BRA `(.L_x_105) ;  /* 0x0000003400e08947 */ /* 0x002fea0003800000 */
.L_x_192:
[----:B------:R-:W2:Y:S01]  /*5ce0*/  LDS.128 R4, [R5+0x170] ;  /* 0x0001700005047984 */ /* 0x000ea20000000c00 */
        /* <DEDUP_REMOVED lines=10> */
[----:B------:R-:W-:Y:S01]  /*5d90*/  PLOP3.LUT P0, PT, PT, PT, UP1, 0x80, 0x8 ;  /* 0x000000000008781c */ /* 0x000fe20003f0f018 */
[----:B------:R-:W-:Y:S06]  /*5da0*/  UP2UR UR4, UPR, URZ, 0x2 ;  /* 0x00000002ff047883 */ /* 0x000fec0008000000 */
[----:B------:R-:W-:Y:S06]  /*5db0*/  IMAD.U32 R101, RZ, RZ, UR4 ;  /* 0x00000004ff657e24 */ /* 0x000fec000f8e00ff */
[----:B-1----:R-:W-:Y:S02]  /*5dc0*/  @P0 SHF.R.U32.HI R0, RZ, 0x10, R5 ;  /* 0x00000010ff000819 */ /* 0x002fe40000011605 */
        /* <DEDUP_REMOVED lines=12> */
[----:B------:R-:W2:Y:S01]  /*5e90*/  LDCU UR12, c[0x0][0xb20] ;  /* 0x00016400ff0c77ac */ /* 0x000ea20008000800 */
[----:B------:R-:W-:Y:S02]  /*5ea0*/  UIMAD.WIDE.U32 UR4, UR55, UR59, URZ ;  /* 0x0000003b370472a5 */ /* 0x000fe4000f8e00ff */
[----:B------:R-:W-:Y:S02]  /*5eb0*/  UIMAD.WIDE.U32 UR6, UR62, UR56, URZ ;  /* 0x000000383e0672a5 */ /* 0x000fe4000f8e00ff */
[----:B------:R-:W-:Y:S02]  /*5ec0*/  UISETP.NE.AND UP0, UPT, UR58, 0x1, UPT ;  /* 0x000000013a00788c */ /* 0x000fe4000bf05270 */
[----:B------:R-:W-:Y:S02]  /*5ed0*/  UIMAD.WIDE.U32 UR8, UR37, UR59, URZ ;  /* 0x0000003b250872a5 */ /* 0x000fe4000f8e00ff */
[----:B------:R-:W-:Y:S02]  /*5ee0*/  UIMAD.WIDE.U32 UR10, UR38, UR56, URZ ;  /* 0x00000038260a72a5 */ /* 0x000fe4000f8e00ff */
[----:B------:R-:W-:Y:S02]  /*5ef0*/  UISETP.NE.AND UP1, UPT, UR43, 0x1, UPT ;  /* 0x000000012b00788c */ /* 0x000fe4000bf25270 */
[----:B------:R-:W-:Y:S01]  /*5f00*/  UISETP.NE.AND UP2, UPT, UR42, 0x1, UPT ;  /* 0x000000012a00788c */ /* 0x000fe2000bf45270 */
[----:B------:R-:W-:Y:S02]  /*5f10*/  UMOV UR4, UR5 ;  /* 0x0000000500047c82 */ /* 0x000fe40008000000 */
[----:B--2---:R-:W-:Y:S03]  /*5f20*/  USHF.R.U32.HI UR5, URZ, UR12, UR4 ;  /* 0x0000000cff057299 */ /* 0x004fe60008011604 */
[----:B------:R-:W-:Y:S02]  /*5f30*/  UMOV UR4, UR7 ;  /* 0x0000000700047c82 */ /* 0x000fe40008000000 */
[----:B------:R-:W-:Y:S02]  /*5f40*/  USHF.R.U32.HI UR7, URZ, UR57, UR4 ;  /* 0x00000039ff077299 */ /* 0x000fe40008011604 */
[----:B------:R-:W-:Y:S02]  /*5f50*/  USEL UR4, UR55, UR5, !UP0 ;  /* 0x0000000537047287 */ /* 0x000fe4000c000000 */
[----:B------:R-:W-:Y:S01]  /*5f60*/  USEL UR7, UR62, UR7, !UP1 ;  /* 0x000000073e077287 */ /* 0x000fe2000c800000 */
[----:B------:R-:W-:Y:S01]  /*5f70*/  UMOV UR5, UR9 ;  /* 0x0000000900057c82 */ /* 0x000fe20008000000 */
[----:B------:R-:W-:Y:S02]  /*5f80*/  UIMAD.WIDE.U32 UR8, UR4, UR40, URZ ;  /* 0x00000028040872a5 */ /* 0x000fe4000f8e00ff */
[----:B------:R-:W-:Y:S03]  /*5f90*/  USHF.R.U32.HI UR6, URZ, UR12, UR5 ;  /* 0x0000000cff067299 */ /* 0x000fe60008011605 */
[----:B------:R-:W-:Y:S01]  /*5fa0*/  UMOV UR5, UR11 ;  /* 0x0000000b00057c82 */ /* 0x000fe20008000000 */
[----:B------:R-:W-:Y:S02]  /*5fb0*/  UIMAD.WIDE.U32 UR10, UR7, UR40, URZ ;  /* 0x00000028070a72a5 */ /* 0x000fe4000f8e00ff */
[----:B------:R-:W-:Y:S02]  /*5fc0*/  USHF.R.U32.HI UR12, URZ, UR57, UR5 ;  /* 0x00000039ff0c7299 */ /* 0x000fe40008011605 */
[----:B------:R-:W-:Y:S01]  /*5fd0*/  USEL UR6, UR37, UR6, !UP0 ;  /* 0x0000000625067287 */ /* 0x000fe2000c000000 */
[----:B------:R-:W-:Y:S02]  /*5fe0*/  UMOV UR5, UR9 ;  /* 0x0000000900057c82 */ /* 0x000fe40008000000 */
[----:B------:R-:W-:Y:S01]  /*5ff0*/  UMOV UR10, UR11 ;  /* 0x0000000b000a7c82 */ /* 0x000fe20008000000 */
[----:B------:R-:W-:Y:S02]  /*6000*/  @UP2 USHF.R.U32.HI UR4, URZ, UR41, UR5 ;  /* 0x00000029ff042299 */ /* 0x000fe40008011605 */
[----:B------:R-:W-:Y:S02]  /*6010*/  @UP2 USHF.R.U32.HI UR7, URZ, UR41, UR10 ;  /* 0x00000029ff072299 */ /* 0x000fe4000801160a */
[----:B------:R-:W-:Y:S02]  /*6020*/  UIMAD UR4, UR42, UR4, URZ ;  /* 0x000000042a0472a4 */ /* 0x000fe4000f8e02ff */
[----:B------:R-:W-:Y:S02]  /*6030*/  UIMAD.WIDE.U32 UR10, UR6, UR40, URZ ;  /* 0x00000028060a72a5 */ /* 0x000fe4000f8e00ff */
[----:B------:R-:W-:Y:S02]  /*6040*/  USEL UR5, UR38, UR12, !UP1 ;  /* 0x0000000c26057287 */ /* 0x000fe4000c800000 */
[----:B------:R-:W-:Y:S02]  /*6050*/  UIMAD UR8, UR42, UR7, URZ ;  /* 0x000000072a0872a4 */ /* 0x000fe4000f8e02ff */
[----:B------:R-:W-:Y:S03]  /*6060*/  UISETP.GE.AND UP0, UPT, UR6, UR4, UPT ;  /* 0x000000040600728c */ /* 0x000fe6000bf06270 */
[----:B------:R-:W-:Y:S01]  /*6070*/  UMOV UR4, UR11 ;  /* 0x0000000b00047c82 */ /* 0x000fe20008000000 */
[----:B------:R-:W-:Y:S02]  /*6080*/  UISETP.GE.OR UP0, UPT, UR5, UR8, UP0 ;  /* 0x000000080500728c */ /* 0x000fe40008706670 */
[----:B------:R-:W-:Y:S02]  /*6090*/  USHF.R.U32.HI UR4, URZ, UR41, UR4 ;  /* 0x00000029ff047299 */ /* 0x000fe40008011604 */
[----:B------:R-:W-:Y:S02]  /*60a0*/  UIMAD.WIDE.U32 UR8, UR5, UR40, URZ ;  /* 0x00000028050872a5 */ /* 0x000fe4000f8e00ff */
[----:B------:R-:W-:Y:S02]  /*60b0*/  USEL UR11, UR6, UR4, !UP2 ;  /* 0x00000004060b7287 */ /* 0x000fe4000d000000 */
[----:B------:R-:W-:Y:S02]  /*60c0*/  UIADD3 UR8, UPT, UPT, -UR5, URZ, URZ ;  /* 0x000000ff05087290 */ /* 0x000fe4000fffe1ff */
[----:B------:R-:W-:Y:S01]  /*60d0*/  UIADD3 UR10, UPT, UPT, -UR11, URZ, URZ ;  /* 0x000000ff0b0a7290 */ /* 0x000fe2000fffe1ff */
[----:B------:R-:W-:Y:S01]  /*60e0*/  @!UP0 UMOV UR4, UR9 ;  /* 0x0000000900048c82 */ /* 0x000fe20008000000 */
[----:B------:R-:W-:Y:S02]  /*60f0*/  UIADD3 UR9, UPT, UPT, -UR6, URZ, URZ ;  /* 0x000000ff06097290 */ /* 0x000fe4000fffe1ff */
[----:B------:R-:W-:Y:S02]  /*6100*/  @!UP0 USHF.R.U32.HI UR4, URZ, UR41, UR4 ;  /* 0x00000029ff048299 */ /* 0x000fe40008011604 */
[----:B------:R-:W-:Y:S02]  /*6110*/  UIMAD UR10, UR42, UR10, UR6 ;  /* 0x0000000a2a0a72a4 */ /* 0x000fe4000f8e0206 */
[----:B------:R-:W-:Y:S04]  /*6120*/  @!UP0 USEL UR4, UR5, UR4, !UP2 ;  /* 0x0000000405048287 */ /* 0x000fe8000d000000 */
[----:B------:R-:W-:Y:S02]  /*6130*/  @!UP0 UIMAD UR10, UR7, UR10, UR4 ;  /* 0x0000000a070a82a4 */ /* 0x000fe4000f8e0204 */
[----:B------:R-:W-:Y:S02]  /*6140*/  @!UP0 UIADD3 UR11, UPT, UPT, UR11, -UR4, URZ ;  /* 0x800000040b0b8290 */ /* 0x000fe4000fffe0ff */
[----:B------:R-:W-:Y:S02]  /*6150*/  UIMAD UR7, UR43, UR8, UR38 ;  /* 0x000000082b0772a4 */ /* 0x000fe4000f8e0226 */
[----:B------:R-:W-:Y:S02]  /*6160*/  @!UP0 UIMAD UR6, UR11, UR42, UR5 ;  /* 0x0000002a0b0682a4 */ /* 0x000fe4000f8e0205 */
[----:B------:R-:W-:Y:S01]  /*6170*/  UIMAD UR4, UR58, UR9, UR37 ;  /* 0x000000093a0472a4 */ /* 0x000fe2000f8e0225 */
[----:B------:R-:W-:Y:S02]  /*6180*/  @!UP0 UMOV UR5, UR10 ;  /* 0x0000000a00058c82 */ /* 0x000fe40008000000 */
[----:B------:R-:W-:Y:S02]  /*6190*/  UIMAD UR38, UR5, UR43, UR7 ;  /* 0x0000002b052672a4 */ /* 0x000fe4000f8e0207 */
[----:B------:R-:W-:Y:S11]  /*61a0*/  UIMAD UR37, UR6, UR58, UR4 ;  /* 0x0000003a062572a4 */ /* 0x000ff6000f8e0204 */
[----:B------:R-:W-:Y:S01]  /*61b0*/  @!UPT UIADD3 URZ, UPT, UPT, URZ, URZ, URZ ;  /* 0x000000fffffff290 */ /* 0x000fe2000fffe0ff */
.L_x_106:
[----:B------:R-:W-:Y:S01]  /*61c0*/  UISETP.NE.AND UP0, UPT, UR39, 0x1, UPT ;  /* 0x000000012700788c */ /* 0x000fe2000bf05270 */
[----:B------:R-:W-:Y:S01]  /*61d0*/  IADD3 R91, PT, PT, R91, 0x1, RZ ;  /* 0x000000015b5b7810 */ /* 0x000fe20007ffe0ff */
[----:B------:R-:W-:Y:S02]  /*61e0*/  UIADD3 UR11, UPT, UPT, UR47, 0x200, URZ ;  /* 0x000002002f0b7890 */ /* 0x000fe4000fffe0ff */
[----:B------:R-:W-:Y:S02]  /*61f0*/  USHF.L.U32 UR50, UR32, 0x7, URZ ;  /* 0x0000000720327899 */ /* 0x000fe400080006ff */
[----:B------:R-:W-:Y:S05]  /*6200*/  USHF.L.U32 UR49, UR33, 0x6, URZ ;  /* 0x0000000621317899 */ /* 0x000fea00080006ff */
[----:B------:R-:W2:Y:S01]  /*6210*/  @!UP0 LDCU.128 UR12, c[0x0][0xb10] ;  /* 0x00016200ff0c87ac */ /* 0x000ea20008000c00 */
[----:B------:R-:W3:Y:S01]  /*6220*/  @!UP0 LDCU UR5, c[0x0][0xb0c] ;  /* 0x00016180ff0587ac */ /* 0x000ee20008000800 */
[----:B------:R-:W4:Y:S01]  /*6230*/  @!UP0 LDCU UR10, c[0x0][0xb20] ;  /* 0x00016400ff0a87ac */ /* 0x000f220008000800 */
[----:B--2---:R-:W-:Y:S02]  /*6240*/  UIMAD.WIDE.U32 UR8, UR38, UR12, URZ ;  /* 0x0000000c260872a5 */ /* 0x004fe4000f8e00ff */
[----:B------:R-:W-:Y:S02]  /*6250*/  UIMAD.WIDE.U32 UR6, UR37, UR15, URZ ;  /* 0x0000000f250672a5 */ /* 0x000fe4000f8e00ff */
[----:B------:R-:W-:Y:S03]  /*6260*/  @!UP0 UISETP.NE.AND UP1, UPT, UR14, 0x1, UPT ;  /* 0x000000010e00888c */ /* 0x000fe6000bf25270 */
[----:B------:R-:W-:Y:S01]  /*6270*/  @!UP0 UMOV UR4, UR9 ;  /* 0x0000000900048c82 */ /* 0x000fe20008000000 */
[----:B---3--:R-:W-:Y:S02]  /*6280*/  @!UP0 UISETP.NE.AND UP2, UPT, UR5, 0x1, UPT ;  /* 0x000000010500888c */ /* 0x008fe4000bf45270 */
[----:B------:R-:W-:Y:S01]  /*6290*/  @!UP0 USHF.R.U32.HI UR4, URZ, UR13, UR4 ;  /* 0x0000000dff048299 */ /* 0x000fe20008011604 */
[----:B------:R-:W-:Y:S02]  /*62a0*/  @!UP0 UMOV UR6, UR7 ;  /* 0x0000000700068c82 */ /* 0x000fe40008000000 */
[----:B----4-:R-:W-:Y:S02]  /*62b0*/  @!UP0 USHF.R.U32.HI UR6, URZ, UR10, UR6 ;  /* 0x0000000aff068299 */ /* 0x010fe40008011606 */
[----:B------:R-:W-:Y:S02]  /*62c0*/  @!UP0 USEL UR7, UR38, UR4, !UP2 ;  /* 0x0000000426078287 */ /* 0x000fe4000d000000 */
[----:B------:R-:W-:Y:S04]  /*62d0*/  @!UP0 USEL UR6, UR37, UR6, !UP1 ;  /* 0x0000000625068287 */ /* 0x000fe8000c800000 */
[----:B------:R-:W-:Y:S02]  /*62e0*/  @!UP0 UIADD3 UR4, UPT, UPT, -UR7, UR6, URZ ;  /* 0x0000000607048290 */ /* 0x000fe4000fffe1ff */
[----:B------:R-:W-:Y:S02]  /*62f0*/  @!UP0 UIADD3 UR6, UPT, UPT, UR7, -UR6, URZ ;  /* 0x8000000607068290 */ /* 0x000fe4000fffe0ff */
[----:B------:R-:W-:Y:S02]  /*6300*/  @!UP0 UIMAD UR38, UR4, UR5, UR38 ;  /* 0x00000005042682a4 */ /* 0x000fe4000f8e0226 */
[----:B------:R-:W-:Y:S02]  /*6310*/  @!UP0 UIMAD UR37, UR6, UR14, UR37 ;  /* 0x0000000e062582a4 */ /* 0x000fe4000f8e0225 */
[----:B------:R-:W-:Y:S09]  /*6320*/  ULOP3.LUT UP0, URZ, UR11, 0x1b0, URZ, 0xc0, !UPT ;  /* 0x000001b00bff7892 */ /* 0x000ff2000f80c0ff */
[----:B------:R-:W-:Y:S05]  /*6330*/  BRA.U !UP0, `(.L_x_107) ;  /* 0x00000001087c7547 */ /* 0x000fea000b800000 */
[----:B------:R-:W2:Y:S01]  /*6340*/  LDCU.64 UR8, c[0x4][0x80] ;  /* 0x01001000ff0877ac */ /* 0x000ea20008000a00 */
[----:B------:R-:W-:Y:S01]  /*6350*/  MOV R2, 0x0 ;  /* 0x0000000000027802 */ /* 0x000fe20000000f00 */
[----:B------:R-:W-:Y:S02]  /*6360*/  HFMA2 R12, -RZ, RZ, 0, 5.9604644775390625e-08 ;  /* 0x00000001ff0c7431 */ /* 0x000fe400000001ff */
[----:B------:R-:W-:Y:S01]  /*6370*/  IMAD.MOV.U32 R8, RZ, RZ, 0x70 ;  /* 0x00000070ff087424 */ /* 0x000fe200078e00ff */
[----:B------:R3:W4:Y:S01]  /*6380*/  LDC.64 R14, c[0x4][R2] ;  /* 0x01000000020e7b82 */ /* 0x0007220000000a00 */
[----:B------:R-:W1:Y:S01]  /*6390*/  LDCU.64 UR6, c[0x4][0x88] ;  /* 0x01001100ff0677ac */ /* 0x000e620008000a00 */
[----:B------:R-:W-:Y:S01]  /*63a0*/  IMAD.MOV.U32 R13, RZ, RZ, RZ ;  /* 0x000000ffff0d7224 */ /* 0x000fe200078e00ff */
[----:B------:R-:W1:Y:S01]  /*63b0*/  LDCU.64 UR4, c[0x4][0x8] ;  /* 0x01000100ff0477ac */ /* 0x000e620008000a00 */
[----:B--2---:R-:W-:Y:S01]  /*63c0*/  MOV R5, UR9 ;  /* 0x0000000900057c02 */ /* 0x004fe20008000f00 */
[----:B------:R-:W-:Y:S01]  /*63d0*/  IMAD.U32 R4, RZ, RZ, UR8 ;  /* 0x00000008ff047e24 */ /* 0x000fe2000f8e00ff */
[----:B-1----:R-:W-:Y:S01]  /*63e0*/  MOV R7, UR7 ;  /* 0x0000000700077c02 */ /* 0x002fe20008000f00 */
[----:B------:R-:W-:Y:S01]  /*63f0*/  IMAD.U32 R6, RZ, RZ, UR6 ;  /* 0x00000006ff067e24 */ /* 0x000fe2000f8e00ff */
[----:B------:R-:W-:Y:S01]  /*6400*/  MOV R11, UR5 ;  /* 0x00000005000b7c02 */ /* 0x000fe20008000f00 */
[----:B------:R-:W-:Y:S02]  /*6410*/  IMAD.U32 R10, RZ, RZ, UR4 ;  /* 0x00000004ff0a7e24 */ /* 0x000fe4000f8e00ff */
[----:B------:R-:W-:Y:S07]  /*6420*/  LEPC R20, `(.L_x_108) ;  /* 0x000000001014794e */ /* 0x000fee0000000000 */
[----:B---345:R-:W-:Y:S05]  /*6430*/  CALL.ABS.NOINC R14 ;  /* 0x000000000e007343 */ /* 0x038fea0003c00000 */
.L_x_108:
[----:B------:R-:W1:Y:S01]  /*6440*/  LDCU.64 UR8, c[0x4][0x80] ;  /* 0x01001000ff0877ac */ /* 0x000e620008000a00 */
[----:B------:R-:W2:Y:S01]  /*6450*/  LDC.64 R2, c[0x4][R2] ;  /* 0x0100000002027b82 */ /* 0x000ea20000000a00 */
[----:B------:R-:W-:Y:S02]  /*6460*/  HFMA2 R12, -RZ, RZ, 0, 5.9604644775390625e-08 ;  /* 0x00000001ff0c7431 */ /* 0x000fe400000001ff */
[----:B------:R-:W-:Y:S02]  /*6470*/  IMAD.MOV.U32 R8, RZ, RZ, 0x70 ;  /* 0x00000070ff087424 */ /* 0x000fe400078e00ff */
[----:B------:R-:W-:Y:S01]  /*6480*/  IMAD.MOV.U32 R13, RZ, RZ, RZ ;  /* 0x000000ffff0d7224 */ /* 0x000fe200078e00ff */
[----:B------:R-:W3:Y:S01]  /*6490*/  LDCU.64 UR6, c[0x4][0x88] ;  /* 0x01001100ff0677ac */ /* 0x000ee20008000a00 */
[----:B------:R-:W4:Y:S01]  /*64a0*/  LDCU.64 UR4, c[0x4][0x8] ;  /* 0x01000100ff0477ac */ /* 0x000f220008000a00 */
[----:B-1----:R-:W-:Y:S02]  /*64b0*/  MOV R4, UR8 ;  /* 0x0000000800047c02 */ /* 0x002fe40008000f00 */
[----:B------:R-:W-:Y:S02]  /*64c0*/  MOV R5, UR9 ;  /* 0x0000000900057c02 */ /* 0x000fe40008000f00 */
[----:B---3--:R-:W-:Y:S01]  /*64d0*/  MOV R7, UR7 ;  /* 0x0000000700077c02 */ /* 0x008fe20008000f00 */
[----:B------:R-:W-:Y:S01]  /*64e0*/  IMAD.U32 R6, RZ, RZ, UR6 ;  /* 0x00000006ff067e24 */ /* 0x000fe2000f8e00ff */
[----:B----4-:R-:W-:Y:S01]  /*64f0*/  MOV R11, UR5 ;  /* 0x00000005000b7c02 */ /* 0x010fe20008000f00 */
[----:B------:R-:W-:Y:S02]  /*6500*/  IMAD.U32 R10, RZ, RZ, UR4 ;  /* 0x00000004ff0a7e24 */ /* 0x000fe4000f8e00ff */
[----:B------:R-:W-:Y:S07]  /*6510*/  LEPC R20, `(.L_x_107) ;  /* 0x000000001014794e */ /* 0x000fee0000000000 */
[----:B--2---:R-:W-:Y:S05]  /*6520*/  CALL.ABS.NOINC R2 ;  /* 0x0000000002007343 */ /* 0x004fea0003c00000 */
.L_x_107:
[----:B------:R-:W-:Y:S02]  /*6530*/  R2UR UR6, R88 ;  /* 0x00000000580672ca */ /* 0x000fe400000e0000 */
[----:B------:R-:W-:Y:S02]  /*6540*/  R2UR UR5, R100 ;  /* 0x00000000640572ca */ /* 0x000fe400000e0000 */
[----:B------:R-:W-:Y:S02]  /*6550*/  R2UR UR4, R99 ;  /* 0x00000000630472ca */ /* 0x000fe400000e0000 */
[----:B------:R-:W-:Y:S02]  /*6560*/  ISETP.NE.U32.AND P4, PT, R78, RZ, PT ;  /* 0x000000ff4e00720c */ /* 0x000fe40003f85070 */
[----:B------:R-:W-:Y:S02]  /*6570*/  ISETP.NE.U32.AND P2, PT, RZ, UR60, PT ;  /* 0x0000003cff007c0c */ /* 0x000fe4000bf45070 */
[----:B------:R-:W-:Y:S02]  /*6580*/  ISETP.NE.AND.EX P4, PT, R79, RZ, PT, P4 ;  /* 0x000000ff4f00720c */ /* 0x000fe40003f85340 */
[----:B------:R-:W-:Y:S01]  /*6590*/  ISETP.NE.AND.EX P2, PT, RZ, UR61, PT, P2 ;  /* 0x0000003dff007c0c */ /* 0x000fe2000bf45320 */
[----:B------:R-:W-:Y:S02]  /*65a0*/  UISETP.NE.AND UP2, UPT, UR6, URZ, UPT ;  /* 0x000000ff0600728c */ /* 0x000fe4000bf45270 */
[----:B------:R-:W-:Y:S04]  /*65b0*/  UISETP.NE.U32.AND UP0, UPT, UR5, URZ, UPT ;  /* 0x000000ff0500728c */ /* 0x000fe8000bf05070 */
[----:B------:R-:W-:Y:S01]  /*65c0*/  UISETP.NE.AND.EX UP1, UPT, UR4, URZ, UPT, UP0 ;  /* 0x000000ff0400728c */ /* 0x000fe2000bf25300 */
[----:B------:R-:W-:Y:S01]  /*65d0*/  PLOP3.LUT P1, PT, PT, PT, UP2, 0x80, 0x8 ;  /* 0x000000000008781c */ /* 0x000fe20003f2f028 */
[----:B------:R-:W-:Y:S03]  /*65e0*/  UPLOP3.LUT UP0, UPT, UPT, UPT, UPT, 0x40, 0x4 ;  /* 0x000000000004789c */ /* 0x000fe60003f0e870 */
[----:B------:R-:W-:Y:S06]  /*65f0*/  @UP2 UPLOP3.LUT UP0, UPT, UPT, UPT, UP1, 0x80, 0x8 ;  /* 0x000000000008289c */ /* 0x000fec0003f0f010 */
[----:B------:R-:W-:Y:S01]  /*6600*/  PLOP3.LUT P0, PT, PT, PT, UP0, 0x80, 0x8 ;  /* 0x000000000008781c */ /* 0x000fe20003f0f008 */
[----:B------:R-:W-:Y:S01]  /*6610*/  @!UPT UIADD3 URZ, UPT, UPT, URZ, URZ, URZ ;  /* 0x000000fffffff290 */ /* 0x000fe2000fffe0ff */
[----:B------:R-:W-:Y:S11]  /*6620*/  BRA.U !UP1, `(.L_x_109) ;  /* 0x0000000109407547 */ /* 0x000ff6000b800000 */
[----:B------:R-:W-:Y:S01]  /*6630*/  UISETP.NE.U32.AND UP0, UPT, UR60, URZ, UPT ;  /* 0x000000ff3c00728c */ /* 0x000fe2000bf05070 */
[----:B------:R-:W-:Y:S01]  /*6640*/  R2UR UR6, R100 ;  /* 0x00000000640672ca */ /* 0x000fe200000e0000 */
[----:B------:R-:W2:Y:S01]  /*6650*/  LDCU.64 UR8, c[0x0][0x358] ;  /* 0x00006b00ff0877ac */ /* 0x000ea20008000a00 */
[----:B------:R-:W-:Y:S02]  /*6660*/  HFMA2 R84, -RZ, RZ, 0, 5.9604644775390625e-08 ;  /* 0x00000001ff547431 */ /* 0x000fe400000001ff */
[----:B-1----:R-:W-:Y:S01]  /*6670*/  IMAD.MOV.U32 R0, RZ, RZ, 0x1 ;  /* 0x00000001ff007424 */ /* 0x002fe200078e00ff */
[----:B------:R-:W-:Y:S06]  /*6680*/  UISETP.NE.AND.EX UP0, UPT, UR61, URZ, UPT, UP0 ;  /* 0x000000ff3d00728c */ /* 0x000fec000bf05300 */
[----:B------:R-:W-:Y:S05]  /*6690*/  PLOP3.LUT P3, PT, PT, PT, UP0, 0x80, 0x8 ;  /* 0x000000000008781c */ /* 0x000fea0003f6f008 */
[----:B------:R-:W1:Y:S01]  /*66a0*/  @UP0 LDCU.64 UR4, c[0x0][0x888] ;  /* 0x00011100ff0407ac */ /* 0x000e620008000a00 */
[----:B------:R-:W-:Y:S07]  /*66b0*/  @UP0 UIMAD UR6, UR36, UR6, URZ ;  /* 0x00000006240602a4 */ /* 0x000fee000f8e02ff */
[----:B------:R-:W-:Y:S01]  /*66c0*/  @!P3 PRMT R84, R0, 0x7610, R84 ;  /* 0x000076100054b816 */ /* 0x000fe20000000054 */
[----:B-1----:R-:W-:Y:S06]  /*66d0*/  @UP0 UIMAD.WIDE UR4, UR6, 0x4, UR4 ;  /* 0x00000004060408a5 */ /* 0x002fec000f8e0204 */
[----:B------:R-:W-:Y:S02]  /*66e0*/  IMAD.U32 R2, RZ, RZ, UR4 ;  /* 0x00000004ff027e24 */ /* 0x000fe4000f8e00ff */
[----:B------:R-:W-:Y:S03]  /*66f0*/  IMAD.U32 R3, RZ, RZ, UR5 ;  /* 0x00000005ff037e24 */ /* 0x000fe6000f8e00ff */
[----:B------:R-:W1:Y:S02]  /*6700*/  @!UP0 LDCU UR4, c[0x0][0x880] ;  /* 0x00011000ff0487ac */ /* 0x000e640008000800 */
[----:B--2--5:R2:W5:Y:S02]  /*6710*/  @P3 LDG.E R41, desc[UR8][R2.64] ;  /* 0x0000000802293981 */ /* 0x024564000c1e1900 */
[----:B-12---:R-:W-:Y:S02]  /*6720*/  @!P3 MOV R41, UR4 ;  /* 0x000000040029bc02 */ /* 0x006fe40008000f00 */
.L_x_109:
[----:B------:R-:W-:Y:S05]  /*6730*/  @!P4 BRA `(.L_x_110) ;  /* 0x000000000024c947 */ /* 0x000fea0003800000 */
[----:B------:R-:W-:Y:S01]  /*6740*/  ISETP.NE.U32.AND P3, PT, R76, RZ, PT ;  /* 0x000000ff4c00720c */ /* 0x000fe20003f65070 */
[----:B------:R-:W2:Y:S03]  /*6750*/  LDCU.64 UR4, c[0x0][0x358] ;  /* 0x00006b00ff0477ac */ /* 0x000ea60008000a00 */
[----:B------:R-:W-:Y:S11]  /*6760*/  ISETP.NE.AND.EX P3, PT, R77, RZ, PT, P3 ;  /* 0x000000ff4d00720c */ /* 0x000ff60003f65330 */
[----:B------:R-:W-:Y:S02]  /*6770*/  @!UPT UIADD3 URZ, UPT, UPT, URZ, URZ, URZ ;  /* 0x000000fffffff290 */ /* 0x000fe4000fffe0ff */
[----:B------:R-:W3:Y:S01]  /*6780*/  @P3 LDC.64 R2, c[0x0][0x8a8] ;  /* 0x00022a00ff023b82 */ /* 0x000ee20000000a00 */
[----:B-1----:R-:W-:Y:S04]  /*6790*/  @P3 IMAD R0, R78, UR36, RZ ;  /* 0x000000244e003c24 */ /* 0x002fe8000f8e02ff */
[----:B---3--:R-:W-:Y:S05]  /*67a0*/  @P3 IMAD.WIDE R2, R0, 0x4, R2 ;  /* 0x0000000400023825 */ /* 0x008fea00078e0202 */
[----:B--2--5:R2:W5:Y:S02]  /*67b0*/  @P3 LDG.E R38, desc[UR4][R2.64] ;  /* 0x0000000402263981 */ /* 0x024564000c1e1900 */
[----:B--2---:R-:W3:Y:S02]  /*67c0*/  @!P3 LDC R38, c[0x0][0x8a0] ;  /* 0x00022800ff26bb82 */ /* 0x004ee40000000800 */
.L_x_110:
[----:B-----5:R-:W-:Y:S01]  /*67d0*/  FSETP.NEU.AND P3, PT, R41, RZ, PT ;  /* 0x000000ff2900720b */ /* 0x020fe20003f6d000 */
[----:B------:R-:W-:Y:S01]  /*67e0*/  ULOP3.LUT UR4, UR54, 0x1, URZ, 0x3c, !UPT ;  /* 0x0000000136047892 */ /* 0x000fe2000f8e3cff */
[----:B------:R-:W-:Y:S01]  /*67f0*/  SEL R4, RZ, 0xffffffff, P2 ;  /* 0xffffffffff047807 */ /* 0x000fe20001000000 */
[----:B------:R-:W-:Y:S01]  /*6800*/  IMAD.U32 R108, RZ, RZ, UR46 ;  /* 0x0000002eff6c7e24 */ /* 0x000fe2000f8e00ff */
[----:B------:R-:W-:Y:S01]  /*6810*/  @P1 LOP3.LUT P2, RZ, R84, 0xff, RZ, 0xc0, !PT ;  /* 0x000000ff54ff1812 */ /* 0x000fe2000784c0ff */
[----:B------:R-:W-:Y:S01]  /*6820*/  IMAD.SHL.U32 R81, R93, 0x10, RZ ;  /* 0x000000105d517824 */ /* 0x000fe200078e00ff */
[----:B------:R-:W-:Y:S01]  /*6830*/  @P1 SEL R3, RZ, 0xffffffff, P3 ;  /* 0xffffffffff031807 */ /* 0x000fe20001800000 */
[----:B------:R-:W-:Y:S01]  /*6840*/  IMAD.U32 R109, RZ, RZ, UR4 ;  /* 0x00000004ff6d7e24 */ /* 0x000fe2000f8e00ff */
[----:B------:R-:W-:Y:S01]  /*6850*/  LEA R89, R36, UR47, 0x3 ;  /* 0x0000002f24597c11 */ /* 0x000fe2000f8e18ff */
[----:B------:R-:W-:Y:S01]  /*6860*/  IMAD.SHL.U32 R108, R108, 0x2000, RZ ;  /* 0x000020006c6c7824 */ /* 0x000fe200078e00ff */
[----:B------:R-:W-:Y:S01]  /*6870*/  @P0 SEL R3, R4, R3, !P2 ;  /* 0x0000000304030207 */ /* 0x000fe20005000000 */
[----:B------:R-:W-:Y:S01]  /*6880*/  IMAD.SHL.U32 R80, R92, 0x10, RZ ;  /* 0x000000105c507824 */ /* 0x000fe200078e00ff */
[----:B------:R-:W-:Y:S01]  /*6890*/  SHF.L.U32 R2, R95, 0x1f, RZ ;  /* 0x0000001f5f027819 */ /* 0x000fe200000006ff */
[----:B------:R-:W-:Y:S01]  /*68a0*/  IMAD.IADD R82, R97, 0x1, R108 ;  /* 0x0000000161527824 */ /* 0x000fe200078e026c */
[----:B------:R-:W-:Y:S01]  /*68b0*/  @P1 LOP3.LUT R3, R3, 0x1, RZ, 0xc0, !PT ;  /* 0x0000000103031812 */ /* 0x000fe200078ec0ff */
[----:B------:R-:W-:Y:S01]  /*68c0*/  BSSY B1, `(.L_x_111) ;  /* 0x0000039000017945 */ /* 0x000fe20003800000 */
[----:B------:R-:W-:Y:S01]  /*68d0*/  PLOP3.LUT P2, PT, PT, PT, UP1, 0x80, 0x8 ;  /* 0x000000000008781c */ /* 0x000fe20003f4f018 */
[----:B------:R-:W-:Y:S01]  /*68e0*/  IMAD.IADD R83, R82, 0x1, R81 ;  /* 0x0000000152537824 */ /* 0x000fe200078e0251 */
[----:B------:R-:W-:Y:S01]  /*68f0*/  ISETP.NE.U32.OR P5, PT, R3, 0x1, !P1 ;  /* 0x000000010300780c */ /* 0x000fe20004fa5470 */
[----:B------:R-:W-:Y:S01]  /*6900*/  IMAD.U32 R3, RZ, RZ, UR46 ;  /* 0x0000002eff037e24 */ /* 0x000fe2000f8e00ff */
[----:B------:R-:W-:Y:S01]  /*6910*/  LOP3.LUT P4, R90, R84, 0xff, RZ, 0xc0, !PT ;  /* 0x000000ff545a7812 */ /* 0x000fe2000788c0ff */
[----:B------:R-:W-:Y:S01]  /*6920*/  IMAD.MOV.U32 R103, RZ, RZ, 0x1 ;  /* 0x00000001ff677424 */ /* 0x000fe200078e00ff */
[----:B------:R-:W-:Y:S01]  /*6930*/  P2R R102, PR, RZ, 0x20 ;  /* 0x00000020ff667803 */ /* 0x000fe20000000000 */
[----:B------:R-:W-:Y:S01]  /*6940*/  IMAD R39, R36, 0x40, R37 ;  /* 0x0000004024277824 */ /* 0x000fe200078e0225 */
[----:B-1----:R-:W-:Y:S01]  /*6950*/  LEA R0, R3, UR47, 0x3 ;  /* 0x0000002f03007c11 */ /* 0x002fe2000f8e18ff */
[----:B------:R-:W-:Y:S01]  /*6960*/  IMAD.U32 R110, RZ, RZ, UR46 ;  /* 0x0000002eff6e7e24 */ /* 0x000fe2000f8e00ff */
[----:B------:R-:W-:Y:S02]  /*6970*/  SEL R3, RZ, 0xffffffff, P3 ;  /* 0xffffffffff037807 */ /* 0x000fe40001800000 */
[----:B------:R-:W-:Y:S02]  /*6980*/  CS2R R74, SRZ ;  /* 0x00000000004a7805 */ /* 0x000fe4000001ff00 */
[----:B------:R-:W-:Y:S02]  /*6990*/  CS2R R72, SRZ ;  /* 0x0000000000487805 */ /* 0x000fe4000001ff00 */
[----:B------:R-:W-:Y:S02]  /*69a0*/  CS2R R66, SRZ ;  /* 0x0000000000427805 */ /* 0x000fe4000001ff00 */
[----:B------:R-:W-:Y:S02]  /*69b0*/  @P2 SEL R3, R4, R3, !P4 ;  /* 0x0000000304032207 */ /* 0x000fe40006000000 */
[----:B------:R-:W-:Y:S02]  /*69c0*/  CS2R R64, SRZ ;  /* 0x0000000000407805 */ /* 0x000fe4000001ff00 */
[----:B------:R-:W-:Y:S02]  /*69d0*/  @P5 SHF.L.U32 R5, R109, 0x1f, RZ ;  /* 0x0000001f6d055819 */ /* 0x000fe400000006ff */
[----:B------:R-:W-:Y:S02]  /*69e0*/  CS2R R58, SRZ ;  /* 0x00000000003a7805 */ /* 0x000fe4000001ff00 */
[----:B------:R-:W-:Y:S02]  /*69f0*/  LOP3.LUT R3, R3, 0x1, RZ, 0xc0, !PT ;  /* 0x0000000103037812 */ /* 0x000fe400078ec0ff */
[----:B------:R-:W-:Y:S01]  /*6a00*/  CS2R R56, SRZ ;  /* 0x0000000000387805 */ /* 0x000fe2000001ff00 */
[----:B------:R-:W1:Y:S01]  /*6a10*/  @P5 SYNCS.PHASECHK.TRANS64.TRYWAIT P1, [R0+URZ+0xa0], R5 ;  /* 0x0000a005000055a7 */ /* 0x000e6200080211ff */
[----:B------:R-:W-:Y:S02]  /*6a20*/  CS2R R50, SRZ ;  /* 0x0000000000327805 */ /* 0x000fe4000001ff00 */
[----:B------:R-:W-:Y:S02]  /*6a30*/  ISETP.NE.U32.AND P2, PT, R3, 0x1, PT ;  /* 0x000000010300780c */ /* 0x000fe40003f45070 */
[----:B------:R-:W-:Y:S01]  /*6a40*/  CS2R R48, SRZ ;  /* 0x0000000000307805 */ /* 0x000fe2000001ff00 */
[----:B------:R-:W-:Y:S01]  /*6a50*/  IMAD.IADD R47, R82, 0x1, R80 ;  /* 0x00000001522f7824 */ /* 0x000fe200078e0250 */
[----:B------:R-:W-:Y:S01]  /*6a60*/  P2R R111, PR, RZ, 0x4 ;  /* 0x00000004ff6f7803 */ /* 0x000fe20000000000 */
[----:B------:R-:W-:Y:S01]  /*6a70*/  IMAD.IADD R46, R96, 0x1, R83 ;  /* 0x00000001602e7824 */ /* 0x000fe200078e0253 */
[----:B------:R2:W4:Y:S01]  /*6a80*/  SYNCS.PHASECHK.TRANS64.TRYWAIT P0, [R89+URZ+0x100], R2 ;  /* 0x00010002590075a7 */ /* 0x00052200080011ff */
[----:B-1----:R-:W-:Y:S01]  /*6a90*/  @P5 SEL R103, RZ, 0x1, !P1 ;  /* 0x00000001ff675807 */ /* 0x002fe20004800000 */
[----:B--2---:R-:W-:Y:S06]  /*6aa0*/  @!P5 BRA `(.L_x_112) ;  /* 0x000000000068d947 */ /* 0x004fec0003800000 */
[----:B------:R-:W-:Y:S01]  /*6ab0*/  ISETP.NE.AND P1, PT, R103, RZ, PT ;  /* 0x000000ff6700720c */ /* 0x000fe20003f25270 */
[----:B------:R-:W-:Y:S01]  /*6ac0*/  BSSY B0, `(.L_x_113) ;  /* 0x000000d000007945 */ /* 0x000fe20003800000 */
[----:B------:R-:W-:Y:S02]  /*6ad0*/  CS2R R50, SRZ ;  /* 0x0000000000327805 */ /* 0x000fe4000001ff00 */
[----:B------:R-:W-:Y:S02]  /*6ae0*/  CS2R R48, SRZ ;  /* 0x0000000000307805 */ /* 0x000fe4000001ff00 */
[----:B------:R-:W-:Y:S02]  /*6af0*/  CS2R R58, SRZ ;  /* 0x00000000003a7805 */ /* 0x000fe4000001ff00 */
[----:B------:R-:W-:Y:S02]  /*6b00*/  CS2R R56, SRZ ;  /* 0x0000000000387805 */ /* 0x000fe4000001ff00 */
[----:B------:R-:W-:Y:S02]  /*6b10*/  CS2R R66, SRZ ;  /* 0x0000000000427805 */ /* 0x000fe4000001ff00 */
[----:B------:R-:W-:Y:S02]  /*6b20*/  CS2R R64, SRZ ;  /* 0x0000000000407805 */ /* 0x000fe4000001ff00 */
[----:B------:R-:W-:Y:S02]  /*6b30*/  CS2R R74, SRZ ;  /* 0x00000000004a7805 */ /* 0x000fe4000001ff00 */
[----:B------:R-:W-:Y:S01]  /*6b40*/  CS2R R72, SRZ ;  /* 0x0000000000487805 */ /* 0x000fe2000001ff00 */
[----:B------:R-:W-:Y:S06]  /*6b50*/  @P1 BRA `(.L_x_114) ;  /* 0x00000000000c1947 */ /* 0x000fec0003800000 */
[----:B------:R-:W-:Y:S04]  /*6b60*/  SHF.L.U32 R3, R109, 0x1f, RZ ;  /* 0x0000001f6d037819 */ /* 0x000fe800000006ff */
[----:B------:R-:W1:Y:S02]  /*6b70*/  SYNCS.PHASECHK.TRANS64.TRYWAIT P1, [R0+URZ+0xa0], R3 ;  /* 0x0000a003000075a7 */ /* 0x000e6400080211ff */
[----:B-1----:R-:W-:Y:S05]  /*6b80*/  @!P1 BRA `(.L_x_115) ;  /* 0x0000002800489947 */ /* 0x002fea0003800000 */
.L_x_114:
[----:B------:R-:W-:Y:S05]  /*6b90*/  BSYNC B0 ;  /* 0x0000000000007941 */ /* 0x000fea0003800000 */
.L_x_113:
[----:B------:R-:W-:Y:S01]  /*6ba0*/  ISETP.NE.AND P1, PT, R111, RZ, PT ;  /* 0x000000ff6f00720c */ /* 0x000fe20003f25270 */
[----:B------:R-:W-:Y:S04]  /*6bb0*/  UIADD3 UR4, UPT, UPT, UR46, 0x1, URZ ;  /* 0x000000012e047890 */ /* 0x000fe8000fffe0ff */
[----:B------:R-:W-:Y:S04]  /*6bc0*/  UISETP.NE.AND UP0, UPT, UR4, 0x3, UPT ;  /* 0x000000030400788c */ /* 0x000fe8000bf05270 */
[----:B------:R-:W-:Y:S02]  /*6bd0*/  USEL UR5, URZ, 0x1, UP0 ;  /* 0x00000001ff057887 */ /* 0x000fe40008000000 */
[----:B------:R-:W-:Y:S02]  /*6be0*/  USEL UR4, UR4, URZ, UP0 ;  /* 0x000000ff04047287 */ /* 0x000fe40008000000 */
[----:B------:R2:W1:Y:S02]  /*6bf0*/  @P1 LDS.128 R48, [R82] ;  /* 0x0000000052301984 */ /* 0x0004640000000c00 */
[----:B------:R-:W-:Y:S02]  /*6c00*/  LOP3.LUT R109, R109, UR5, RZ, 0x3c, !PT ;  /* 0x000000056d6d7c12 */ /* 0x000fe4000f8e3cff */
[----:B------:R2:W1:Y:S01]  /*6c10*/  @P1 LDS.128 R56, [R83+0x10] ;  /* 0x0000100053381984 */ /* 0x0004620000000c00 */
[----:B------:R-:W-:Y:S03]  /*6c20*/  IMAD.U32 R110, RZ, RZ, UR4 ;  /* 0x00000004ff6e7e24 */ /* 0x000fe6000f8e00ff */
[----:B------:R2:W1:Y:S04]  /*6c30*/  @P1 LDS.128 R64, [R47+0x20] ;  /* 0x000020002f401984 */ /* 0x0004680000000c00 */
[----:B------:R2:W1:Y:S02]  /*6c40*/  @P1 LDS.128 R72, [R46+0x10] ;  /* 0x000010002e481984 */ /* 0x0004640000000c00 */
.L_x_112:
[----:B------:R-:W-:Y:S05]  /*6c50*/  BSYNC B1 ;  /* 0x0000000000017941 */ /* 0x000fea0003800000 */
.L_x_111:
[----:B-1----:R-:W-:Y:S04]  /*6c60*/  SHF.R.U32.HI R0, RZ, 0x15, R39 ;  /* 0x00000015ff007819 */ /* 0x002fe80000011627 */
[----:B------:R-:W-:Y:S01]  /*6c70*/  LOP3.LUT P1, RZ, R0, 0x3, R85, 0x48, !PT ;  /* 0x0000000300ff7812 */ /* 0x000fe20007824855 */
[----:B------:R-:W-:Y:S01]  /*6c80*/  @!UPT UIADD3 URZ, UPT, UPT, URZ, URZ, URZ ;  /* 0x000000fffffff290 */ /* 0x000fe2000fffe0ff */
[----:B----4-:R-:W-:Y:S11]  /*6c90*/  @P0 BRA `(.L_x_116) ;  /* 0x0000000000080947 */ /* 0x010ff60003800000 */
[----:B------:R-:W1:Y:S02]  /*6ca0*/  SYNCS.PHASECHK.TRANS64.TRYWAIT P0, [R89+URZ+0x100], R2 ;  /* 0x00010002590075a7 */ /* 0x000e6400080011ff */
[----:B-1----:R-:W-:Y:S05]  /*6cb0*/  @!P0 BRA `(.L_x_117) ;  /* 0x0000002800108947 */ /* 0x002fea0003800000 */
.L_x_116:
[----:B------:R-:W-:Y:S05]  /*6cc0*/  @!P1 BRA `(.L_x_118) ;  /* 0x0000000000409947 */ /* 0x000fea0003800000 */
[----:B------:R-:W4:Y:S01]  /*6cd0*/  LDCU.64 UR8, c[0x4][0x70] ;  /* 0x01000e00ff0877ac */ /* 0x000f220008000a00 */
[----:B------:R-:W-:Y:S01]  /*6ce0*/  MOV R3, 0x0 ;  /* 0x0000000000037802 */ /* 0x000fe20000000f00 */
[----:B------:R-:W-:Y:S02]  /*6cf0*/  HFMA2 R12, -RZ, RZ, 0, 5.9604644775390625e-08 ;  /* 0x00000001ff0c7431 */ /* 0x000fe400000001ff */
[----:B------:R-:W-:Y:S02]  /*6d00*/  IMAD.MOV.U32 R8, RZ, RZ, 0x192 ;  /* 0x00000192ff087424 */ /* 0x000fe400078e00ff */
[----:B------:R-:W-:Y:S01]  /*6d10*/  IMAD.MOV.U32 R13, RZ, RZ, RZ ;  /* 0x000000ffff0d7224 */ /* 0x000fe200078e00ff */
[----:B------:R-:W5:Y:S01]  /*6d20*/  LDCU.64 UR6, c[0x4][0x78] ;  /* 0x01000f00ff0677ac */ /* 0x000f620008000a00 */
[----:B-1----:R-:W1:Y:S01]  /*6d30*/  LDC.64 R2, c[0x4][R3] ;  /* 0x0100000003027b82 */ /* 0x002e620000000a00 */
[----:B------:R-:W2:Y:S01]  /*6d40*/  LDCU.64 UR4, c[0x4][0x10] ;  /* 0x01000200ff0477ac */ /* 0x000ea20008000a00 */
[----:B----4-:R-:W-:Y:S01]  /*6d50*/  MOV R5, UR9 ;  /* 0x0000000900057c02 */ /* 0x010fe20008000f00 */
[----:B------:R-:W-:Y:S01]  /*6d60*/  IMAD.U32 R4, RZ, RZ, UR8 ;  /* 0x00000008ff047e24 */ /* 0x000fe2000f8e00ff */
[----:B-----5:R-:W-:Y:S01]  /*6d70*/  MOV R7, UR7 ;  /* 0x0000000700077c02 */ /* 0x020fe20008000f00 */
[----:B------:R-:W-:Y:S01]  /*6d80*/  IMAD.U32 R6, RZ, RZ, UR6 ;  /* 0x00000006ff067e24 */ /* 0x000fe2000f8e00ff */
[----:B--2---:R-:W-:Y:S01]  /*6d90*/  MOV R11, UR5 ;  /* 0x00000005000b7c02 */ /* 0x004fe20008000f00 */
[----:B------:R-:W-:Y:S02]  /*6da0*/  IMAD.U32 R10, RZ, RZ, UR4 ;  /* 0x00000004ff0a7e24 */ /* 0x000fe4000f8e00ff */
[----:B------:R-:W-:Y:S07]  /*6db0*/  LEPC R20, `(.L_x_118) ;  /* 0x000000001014794e */ /* 0x000fee0000000000 */
[----:B-1-3--:R-:W-:Y:S05]  /*6dc0*/  CALL.ABS.NOINC R2 ;  /* 0x0000000002007343 */ /* 0x00afea0003c00000 */
.L_x_118:
[C---:B------:R-:W-:Y:S01]  /*6dd0*/  SHF.L.U32 R40, R48.reuse, 0x10, RZ ;  /* 0x0000001030287819 */ /* 0x040fe200000006ff */
[----:B------:R-:W-:Y:S05]  /*6de0*/  WARPSYNC.ALL ;  /* 0x0000000000007948 */ /* 0x000fea0003800000 */
[----:B------:R-:W-:Y:S01]  /*6df0*/  R2UR UR4, R39 ;  /* 0x00000000270472ca */ /* 0x000fe200000e0000 */
[----:B------:R-:W-:Y:S01]  /*6e00*/  BSSY.RECONVERGENT B0, `(.L_x_119) ;  /* 0x0000087000007945 */ /* 0x000fe20003800200 */
[----:B------:R-:W-:Y:S02]  /*6e10*/  LOP3.LUT R43, R48, 0xffff0000, RZ, 0xc0, !PT ;  /* 0xffff0000302b7812 */ /* 0x000fe400078ec0ff */
[----:B------:R-:W-:Y:S02]  /*6e20*/  SHF.L.U32 R42, R49, 0x10, RZ ;  /* 0x00000010312a7819 */ /* 0x000fe400000006ff */
[----:B------:R-:W-:Y:S02]  /*6e30*/  SHF.L.U32 R45, R51, 0x10, RZ ;  /* 0x00000010332d7819 */ /* 0x000fe400000006ff */
[----:B------:R-:W-:Y:S02]  /*6e40*/  LOP3.LUT R44, R75, 0xffff0000, RZ, 0xc0, !PT ;  /* 0xffff00004b2c7812 */ /* 0x000fe400078ec0ff */
[----:B------:R-:W-:Y:S03]  /*6e50*/  ISETP.NE.AND P0, PT, R98, RZ, PT ;  /* 0x000000ff6200720c */ /* 0x000fe60003f05270 */
[----:B------:R-:W3:Y:S02]  /*6e60*/  LDTM.x32 R4, tmem[UR4] ;  /* 0x00000004000479ee */ /* 0x000ee400082c0000 */
[C---:B---3--:R-:W-:Y:S01]  /*6e70*/  FMUL R0, R38.reuse, R4 ;  /* 0x0000000426007220 */ /* 0x048fe20000400000 */
[C---:B-1----:R-:W-:Y:S01]  /*6e80*/  FMUL R2, R38.reuse, R5 ;  /* 0x0000000526027220 */ /* 0x042fe20000400000 */
[C---:B------:R-:W-:Y:S01]  /*6e90*/  FMUL R3, R38.reuse, R6 ;  /* 0x0000000626037220 */ /* 0x040fe20000400000 */
[----:B------:R-:W-:Y:S01]  /*6ea0*/  FMUL R7, R38, R7 ;  /* 0x0000000726077220 */ /* 0x000fe20000400000 */
[----:B------:R-:W-:Y:S01]  /*6eb0*/  FFMA R0, R41, R40, R0 ;  /* 0x0000002829007223 */ /* 0x000fe20000000000 */
[----:B------:R-:W-:Y:S01]  /*6ec0*/  LOP3.LUT R40, R49, 0xffff0000, RZ, 0xc0, !PT ;  /* 0xffff000031287812 */ /* 0x000fe200078ec0ff */
[C---:B------:R-:W-:Y:S01]  /*6ed0*/  FFMA R2, R41.reuse, R43, R2 ;  /* 0x0000002b29027223 */ /* 0x040fe20000000002 */
[C---:B------:R-:W-:Y:S01]  /*6ee0*/  SHF.L.U32 R43, R50.reuse, 0x10, RZ ;  /* 0x00000010322b7819 */ /* 0x040fe200000006ff */
[C---:B------:R-:W-:Y:S01]  /*6ef0*/  FFMA R3, R41.reuse, R42, R3 ;  /* 0x0000002a29037223 */ /* 0x040fe20000000003 */
[----:B------:R-:W-:Y:S01]  /*6f00*/  LOP3.LUT R42, R50, 0xffff0000, RZ, 0xc0, !PT ;  /* 0xffff0000322a7812 */ /* 0x000fe200078ec0ff */
[----:B------:R-:W-:Y:S01]  /*6f10*/  FMUL R4, R38, R8 ;  /* 0x0000000826047220 */ /* 0x000fe20000400000 */
[----:B------:R-:W-:Y:S01]  /*6f20*/  F2FP.BF16.F32.PACK_AB R52, R2, R0 ;  /* 0x000000000234723e */ /* 0x000fe200000010ff */
[----:B------:R-:W-:Y:S01]  /*6f30*/  FFMA R7, R41, R40, R7 ;  /* 0x0000002829077223 */ /* 0x000fe20000000007 */
[----:B------:R-:W-:Y:S01]  /*6f40*/  LOP3.LUT R40, R51, 0xffff0000, RZ, 0xc0, !PT ;  /* 0xffff000033287812 */ /* 0x000fe200078ec0ff */
[C---:B------:R-:W-:Y:S01]  /*6f50*/  FMUL R5, R38.reuse, R9 ;  /* 0x0000000926057220 */ /* 0x040fe20000400000 */
[C---:B------:R-:W-:Y:S01]  /*6f60*/  FMUL R6, R38.reuse, R10 ;  /* 0x0000000a26067220 */ /* 0x040fe20000400000 */
[----:B------:R-:W-:Y:S01]  /*6f70*/  FMUL R11, R38, R11 ;  /* 0x0000000b260b7220 */ /* 0x000fe20000400000 */
[----:B------:R-:W-:Y:S01]  /*6f80*/  F2FP.BF16.F32.PACK_AB R53, R7, R3 ;  /* 0x000000030735723e */ /* 0x000fe200000010ff */
[C---:B------:R-:W-:Y:S01]  /*6f90*/  FFMA R4, R41.reuse, R43, R4 ;  /* 0x0000002b29047223 */ /* 0x040fe20000000004 */
[C---:B------:R-:W-:Y:S01]  /*6fa0*/  SHF.L.U32 R43, R56.reuse, 0x10, RZ ;  /* 0x00000010382b7819 */ /* 0x040fe200000006ff */
[----:B------:R-:W-:Y:S01]  /*6fb0*/  FFMA R5, R41, R42, R5 ;  /* 0x0000002a29057223 */ /* 0x000fe20000000005 */
[----:B------:R-:W-:Y:S01]  /*6fc0*/  LOP3.LUT R42, R57, 0xffff0000, RZ, 0xc0, !PT ;  /* 0xffff0000392a7812 */ /* 0x000fe200078ec0ff */
[----:B------:R-:W-:Y:S01]  /*6fd0*/  FFMA R6, R41, R45, R6 ;  /* 0x0000002d29067223 */ /* 0x000fe20000000006 */
[----:B------:R-:W-:Y:S01]  /*6fe0*/  SHF.L.U32 R45, R57, 0x10, RZ ;  /* 0x00000010392d7819 */ /* 0x000fe200000006ff */
[----:B------:R-:W-:Y:S01]  /*6ff0*/  FFMA R11, R41, R40, R11 ;  /* 0x00000028290b7223 */ /* 0x000fe2000000000b */
[----:B------:R-:W-:Y:S01]  /*7000*/  LOP3.LUT R40, R56, 0xffff0000, RZ, 0xc0, !PT ;  /* 0xffff000038287812 */ /* 0x000fe200078ec0ff */
[C---:B------:R-:W-:Y:S01]  /*7010*/  FMUL R8, R38.reuse, R12 ;  /* 0x0000000c26087220 */ /* 0x040fe20000400000 */
[----:B------:R-:W-:Y:S01]  /*7020*/  F2FP.BF16.F32.PACK_AB R54, R5, R4 ;  /* 0x000000040536723e */ /* 0x000fe200000010ff */
[C---:B------:R-:W-:Y:S01]  /*7030*/  FMUL R9, R38.reuse, R13 ;  /* 0x0000000d26097220 */ /* 0x040fe20000400000 */
[----:B------:R-:W-:Y:S01]  /*7040*/  F2FP.BF16.F32.PACK_AB R55, R11, R6 ;  /* 0x000000060b37723e */ /* 0x000fe200000010ff */
[C---:B------:R-:W-:Y:S01]  /*7050*/  FMUL R10, R38.reuse, R14 ;  /* 0x0000000e260a7220 */ /* 0x040fe20000400000 */
[----:B------:R-:W-:Y:S01]  /*7060*/  FMUL R15, R38, R15 ;  /* 0x0000000f260f7220 */ /* 0x000fe20000400000 */
[----:B------:R-:W-:Y:S01]  /*7070*/  FFMA R8, R41, R43, R8 ;  /* 0x0000002b29087223 */ /* 0x000fe20000000008 */
[----:B------:R-:W-:Y:S01]  /*7080*/  SHF.L.U32 R43, R59, 0x10, RZ ;  /* 0x000000103b2b7819 */ /* 0x000fe200000006ff */
[C---:B------:R-:W-:Y:S01]  /*7090*/  FFMA R9, R41.reuse, R40, R9 ;  /* 0x0000002829097223 */ /* 0x040fe20000000009 */
[C---:B------:R-:W-:Y:S01]  /*70a0*/  SHF.L.U32 R40, R58.reuse, 0x10, RZ ;  /* 0x000000103a287819 */ /* 0x040fe200000006ff */
        /* <DEDUP_REMOVED lines=8> */
[----:B------:R-:W-:Y:S01]  /*7130*/  FMUL R14, R38, R18 ;  /* 0x00000012260e7220 */ /* 0x000fe20000400000 */
[----:B------:R-:W-:Y:S01]  /*7140*/  FFMA R12, R41, R40, R12 ;  /* 0x00000028290c7223 */ /* 0x000fe2000000000c */
[----:B------:R-:W-:Y:S01]  /*7150*/  LOP3.LUT R40, R59, 0xffff0000, RZ, 0xc0, !PT ;  /* 0xffff00003b287812 */ /* 0x000fe200078ec0ff */
[C---:B------:R-:W-:Y:S01]  /*7160*/  FFMA R13, R41.reuse, R42, R13 ;  /* 0x0000002a290d7223 */ /* 0x040fe2000000000d */
[----:B------:R-:W-:Y:S01]  /*7170*/  LOP3.LUT R42, R64, 0xffff0000, RZ, 0xc0, !PT ;  /* 0xffff0000402a7812 */ /* 0x000fe200078ec0ff */
[----:B------:R-:W-:Y:S01]  /*7180*/  FMUL R19, R38, R19 ;  /* 0x0000001326137220 */ /* 0x000fe20000400000 */
[----:B------:R-:W-:Y:S01]  /*7190*/  FFMA R14, R41, R43, R14 ;  /* 0x0000002b290e7223 */ /* 0x000fe2000000000e */
[----:B------:R-:W-:Y:S01]  /*71a0*/  SHF.L.U32 R43, R64, 0x10, RZ ;  /* 0x00000010402b7819 */ /* 0x000fe200000006ff */
[----:B------:R1:W-:Y:S01]  /*71b0*/  STS.128 [R82], R52 ;  /* 0x0000003452007388 */ /* 0x0003e20000000c00 */
[----:B------:R-:W-:Y:S01]  /*71c0*/  F2FP.BF16.F32.PACK_AB R62, R13, R12 ;  /* 0x0000000c0d3e723e */ /* 0x000fe200000010ff */
[C---:B------:R-:W-:Y:S01]  /*71d0*/  FMUL R16, R38.reuse, R20 ;  /* 0x0000001426107220 */ /* 0x040fe20000400000 */
        /* <DEDUP_REMOVED lines=8> */
[C---:B------:R-:W-:Y:S01]  /*7260*/  FFMA R17, R41.reuse, R42, R17 ;  /* 0x0000002a29117223 */ /* 0x040fe20000000011 */
[----:B------:R-:W-:Y:S01]  /*7270*/  FFMA R18, R41, R45, R18 ;  /* 0x0000002d29127223 */ /* 0x000fe20000000012 */
[----:B------:R1:W-:Y:S01]  /*7280*/  STS.128 [R83+0x10], R60 ;  /* 0x0000103c53007388 */ /* 0x0003e20000000c00 */
[----:B------:R-:W-:Y:S01]  /*7290*/  SHF.L.U32 R45, R67, 0x10, RZ ;  /* 0x00000010432d7819 */ /* 0x000fe200000006ff */
[----:B------:R-:W-:Y:S01]  /*72a0*/  FFMA R23, R41, R40, R23 ;  /* 0x0000002829177223 */ /* 0x000fe20000000017 */
[----:B------:R-:W-:Y:S01]  /*72b0*/  LOP3.LUT R40, R66, 0xffff0000, RZ, 0xc0, !PT ;  /* 0xffff000042287812 */ /* 0x000fe200078ec0ff */
[C---:B------:R-:W-:Y:S01]  /*72c0*/  FMUL R20, R38.reuse, R24 ;  /* 0x0000001826147220 */ /* 0x040fe20000400000 */
[----:B------:R-:W-:Y:S01]  /*72d0*/  LOP3.LUT R42, R67, 0xffff0000, RZ, 0xc0, !PT ;  /* 0xffff0000432a7812 */ /* 0x000fe200078ec0ff */
[C---:B------:R-:W-:Y:S01]  /*72e0*/  FMUL R21, R38.reuse, R25 ;  /* 0x0000001926157220 */ /* 0x040fe20000400000 */
[----:B------:R-:W-:Y:S01]  /*72f0*/  F2FP.BF16.F32.PACK_AB R68, R17, R16 ;  /* 0x000000101144723e */ /* 0x000fe200000010ff */
[C---:B------:R-:W-:Y:S01]  /*7300*/  FMUL R22, R38.reuse, R26 ;  /* 0x0000001a26167220 */ /* 0x040fe20000400000 */
[----:B------:R-:W-:Y:S01]  /*7310*/  FMUL R27, R38, R27 ;  /* 0x0000001b261b7220 */ /* 0x000fe20000400000 */
[C---:B------:R-:W-:Y:S01]  /*7320*/  FFMA R20, R41.reuse, R43, R20 ;  /* 0x0000002b29147223 */ /* 0x040fe20000000014 */
[C---:B------:R-:W-:Y:S01]  /*7330*/  FFMA R21, R41.reuse, R40, R21 ;  /* 0x0000002829157223 */ /* 0x040fe20000000015 */
[C---:B------:R-:W-:Y:S01]  /*7340*/  FFMA R22, R41.reuse, R45, R22 ;  /* 0x0000002d29167223 */ /* 0x040fe20000000016 */
[----:B------:R-:W-:Y:S01]  /*7350*/  FFMA R27, R41, R42, R27 ;  /* 0x0000002a291b7223 */ /* 0x000fe2000000001b */
[----:B------:R-:W-:Y:S01]  /*7360*/  SHF.L.U32 R40, R72, 0x10, RZ ;  /* 0x0000001048287819 */ /* 0x000fe200000006ff */
[----:B------:R-:W-:Y:S01]  /*7370*/  FMUL R24, R38, R28 ;  /* 0x0000001c26187220 */ /* 0x000fe20000400000 */
[----:B------:R-:W-:Y:S01]  /*7380*/  LOP3.LUT R42, R72, 0xffff0000, RZ, 0xc0, !PT ;  /* 0xffff0000482a7812 */ /* 0x000fe200078ec0ff */
[C---:B------:R-:W-:Y:S01]  /*7390*/  FMUL R25, R38.reuse, R29 ;  /* 0x0000001d26197220 */ /* 0x040fe20000400000 */
[----:B------:R-:W-:Y:S01]  /*73a0*/  SHF.L.U32 R43, R73, 0x10, RZ ;  /* 0x00000010492b7819 */ /* 0x000fe200000006ff */
[C---:B------:R-:W-:Y:S01]  /*73b0*/  FMUL R26, R38.reuse, R30 ;  /* 0x0000001e261a7220 */ /* 0x040fe20000400000 */
[C---:B------:R-:W-:Y:S01]  /*73c0*/  FFMA R24, R41.reuse, R40, R24 ;  /* 0x0000002829187223 */ /* 0x040fe20000000018 */
[----:B------:R-:W-:Y:S01]  /*73d0*/  FFMA R25, R41, R42, R25 ;  /* 0x0000002a29197223 */ /* 0x000fe20000000019 */
[----:B------:R-:W-:Y:S01]  /*73e0*/  LOP3.LUT R40, R73, 0xffff0000, RZ, 0xc0, !PT ;  /* 0xffff000049287812 */ /* 0x000fe200078ec0ff */
[----:B------:R-:W-:Y:S01]  /*73f0*/  FFMA R26, R41, R43, R26 ;  /* 0x0000002b291a7223 */ /* 0x000fe2000000001a */
[----:B------:R-:W-:Y:S01]  /*7400*/  FMUL R31, R38, R31 ;  /* 0x0000001f261f7220 */ /* 0x000fe20000400000 */
[----:B------:R-:W-:Y:S01]  /*7410*/  SHF.L.U32 R43, R74, 0x10, RZ ;  /* 0x000000104a2b7819 */ /* 0x000fe200000006ff */
[----:B------:R-:W-:Y:S01]  /*7420*/  FMUL R28, R38, R32 ;  /* 0x00000020261c7220 */ /* 0x000fe20000400000 */
[----:B------:R-:W-:Y:S01]  /*7430*/  LOP3.LUT R42, R74, 0xffff0000, RZ, 0xc0, !PT ;  /* 0xffff00004a2a7812 */ /* 0x000fe200078ec0ff */
[C---:B------:R-:W-:Y:S01]  /*7440*/  FMUL R29, R38.reuse, R33 ;  /* 0x00000021261d7220 */ /* 0x040fe20000400000 */
[----:B------:R-:W-:Y:S01]  /*7450*/  SHF.L.U32 R45, R75, 0x10, RZ ;  /* 0x000000104b2d7819 */ /* 0x000fe200000006ff */
[C---:B------:R-:W-:Y:S01]  /*7460*/  FMUL R30, R38.reuse, R34 ;  /* 0x00000022261e7220 */ /* 0x040fe20000400000 */
[----:B------:R-:W-:Y:S01]  /*7470*/  FFMA R31, R41, R40, R31 ;  /* 0x00000028291f7223 */ /* 0x000fe2000000001f */
[----:B------:R-:W-:Y:S01]  /*7480*/  FMUL R35, R38, R35 ;  /* 0x0000002326237220 */ /* 0x000fe20000400000 */
[----:B------:R-:W-:Y:S01]  /*7490*/  F2FP.BF16.F32.PACK_AB R69, R23, R18 ;  /* 0x000000121745723e */ /* 0x000fe200000010ff */
[----:B------:R-:W-:Y:S01]  /*74a0*/  FFMA R28, R41, R43, R28 ;  /* 0x0000002b291c7223 */ /* 0x000fe2000000001c */
[----:B------:R-:W-:Y:S01]  /*74b0*/  F2FP.BF16.F32.PACK_AB R70, R21, R20 ;  /* 0x000000141546723e */ /* 0x000fe200000010ff */
[----:B------:R-:W-:Y:S01]  /*74c0*/  FFMA R29, R41, R42, R29 ;  /* 0x0000002a291d7223 */ /* 0x000fe2000000001d */
[----:B------:R-:W-:Y:S01]  /*74d0*/  F2FP.BF16.F32.PACK_AB R71, R27, R22 ;  /* 0x000000161b47723e */ /* 0x000fe200000010ff */
[C---:B------:R-:W-:Y:S01]  /*74e0*/  FFMA R30, R41.reuse, R45, R30 ;  /* 0x0000002d291e7223 */ /* 0x040fe2000000001e */
[----:B------:R-:W-:Y:S01]  /*74f0*/  FFMA R35, R41, R44, R35 ;  /* 0x0000002c29237223 */ /* 0x000fe20000000023 */
[----:B------:R-:W-:Y:S02]  /*7500*/  F2FP.BF16.F32.PACK_AB R104, R25, R24 ;  /* 0x000000181968723e */ /* 0x000fe400000010ff */
[----:B------:R1:W-:Y:S01]  /*7510*/  STS.128 [R47+0x20], R68 ;  /* 0x000020442f007388 */ /* 0x0003e20000000c00 */
[----:B------:R-:W-:Y:S02]  /*7520*/  F2FP.BF16.F32.PACK_AB R105, R31, R26 ;  /* 0x0000001a1f69723e */ /* 0x000fe400000010ff */
[----:B------:R-:W-:Y:S02]  /*7530*/  F2FP.BF16.F32.PACK_AB R106, R29, R28 ;  /* 0x0000001c1d6a723e */ /* 0x000fe400000010ff */
[----:B------:R-:W-:Y:S05]  /*7540*/  F2FP.BF16.F32.PACK_AB R107, R35, R30 ;  /* 0x0000001e236b723e */ /* 0x000fea00000010ff */
[----:B------:R1:W-:Y:S01]  /*7550*/  STS.128 [R46+0x10], R104 ;  /* 0x000010682e007388 */ /* 0x0003e20000000c00 */
[----:B------:R-:W-:Y:S01]  /*7560*/  @!PT LDS RZ, [RZ] ;  /* 0x00000000fffff984 */ /* 0x000fe20000000800 */
[----:B------:R-:W-:Y:S01]  /*7570*/  @!PT LDS RZ, [RZ] ;  /* 0x00000000fffff984 */ /* 0x000fe20000000800 */
[----:B------:R-:W-:Y:S01]  /*7580*/  @!PT LDS RZ, [RZ] ;  /* 0x00000000fffff984 */ /* 0x000fe20000000800 */
[----:B------:R-:W-:Y:S01]  /*7590*/  @!PT LDS RZ, [RZ] ;  /* 0x00000000fffff984 */ /* 0x000fe20000000800 */
[----:B------:R3:W-:Y:S07]  /*75a0*/  MEMBAR.ALL.CTA ;  /* 0x0000000000007992 */ /* 0x0007ee0000008000 */
[----:B---3--:R-:W3:Y:S02]  /*75b0*/  FENCE.VIEW.ASYNC.S ;  /* 0x00000000000073c6 */ /* 0x008ee40000000000 */
[----:B---3--:R-:W-:Y:S06]  /*75c0*/  BAR.SYNC.DEFER_BLOCKING 0x1, 0x80 ;  /* 0x0042000000007b1d */ /* 0x008fec0000010000 */
[----:B------:R-:W-:Y:S05]  /*75d0*/  @P0 BRA `(.L_x_120) ;  /* 0x0000000000240947 */ /* 0x000fea0003800000 */
[----:B------:R-:W3:Y:S01]  /*75e0*/  LDCU.64 UR6, c[0x0][0x348] ;  /* 0x00006900ff0677ac */ /* 0x000ee20008000a00 */
[----:B------:R-:W-:Y:S01]  /*75f0*/  R2UR UR5, R108 ;  /* 0x000000006c0572ca */ /* 0x000fe200000e0000 */
[----:B------:R-:W-:Y:S11]  /*7600*/  UMOV UR51, UR36 ;  /* 0x0000002400337c82 */ /* 0x000ff60008000000 */
[----:B------:R-:W-:Y:S01]  /*7610*/  @!UPT UIADD3 URZ, UPT, UPT, URZ, URZ, URZ ;  /* 0x000000fffffff290 */ /* 0x000fe2000fffe0ff */
[----:B------:R-:W-:Y:S02]  /*7620*/  UIADD3 UR48, UPT, UPT, UR47, 0x200, UR5 ;  /* 0x000002002f307890 */ /* 0x000fe4000fffe005 */
[----:B---3--:R-:W-:Y:S04]  /*7630*/  UIADD3 UR4, UP0, UPT, UR6, 0x680, URZ ;  /* 0x0000068006047890 */ /* 0x008fe8000ff1e0ff */
[----:B------:R-:W-:Y:S09]  /*7640*/  UIADD3.X UR5, UPT, UPT, URZ, UR7, URZ, UP0, !UPT ;  /* 0x00000007ff057290 */ /* 0x000ff200087fe4ff */
[----:B------:R3:W-:Y:S02]  /*7650*/  UTMASTG.3D [UR48], [UR4] ;  /* 0x00000030040073b5 */ /* 0x0007e40008010000 */
[----:B---3--:R0:W-:Y:S02]  /*7660*/  UTMACMDFLUSH ;  /* 0x00000000000079b7 */ /* 0x0081e40000000000 */
.L_x_120:
[----:B------:R-:W-:Y:S05]  /*7670*/  BSYNC.RECONVERGENT B0 ;  /* 0x0000000000007941 */ /* 0x000fea0003800200 */
.L_x_119:
[----:B------:R-:W-:Y:S01]  /*7680*/  UIADD3 UR44, UPT, UPT, UR46, 0x1, URZ ;  /* 0x000000012e2c7890 */ /* 0x000fe2000fffe0ff */
[----:B------:R-:W-:Y:S03]  /*7690*/  BSSY.RECONVERGENT B0, `(.L_x_121) ;  /* 0x0000005000007945 */ /* 0x000fe60003800200 */
[----:B------:R-:W-:Y:S04]  /*76a0*/  UISETP.NE.AND UP0, UPT, UR44, 0x3, UPT ;  /* 0x000000032c00788c */ /* 0x000fe8000bf05270 */
[----:B------:R-:W-:Y:S01]  /*76b0*/  USEL UR45, UR44, URZ, UP0 ;  /* 0x000000ff2c2d7287 */ /* 0x000fe20008000000 */
[----:B------:R-:W-:Y:S11]  /*76c0*/  @P0 BRA `(.L_x_122) ;  /* 0x0000000000040947 */ /* 0x000ff60003800000 */
[----:B------:R-:W-:Y:S04]  /*76d0*/  DEPBAR.LE SB0, 0x1 ;  /* 0x000080400000791a */ /* 0x000fe80000000000 */
.L_x_122:
[----:B------:R-:W-:Y:S05]  /*76e0*/  BSYNC.RECONVERGENT B0 ;  /* 0x0000000000007941 */ /* 0x000fea0003800200 */
.L_x_121:
[----:B------:R-:W-:Y:S01]  /*76f0*/  BAR.SYNC.DEFER_BLOCKING 0x1, 0x80 ;  /* 0x0042000000007b1d */ /* 0x000fe20000010000 */
[----:B------:R-:W-:Y:S01]  /*7700*/  ISETP.NE.AND P1, PT, R102, RZ, PT ;  /* 0x000000ff6600720c */ /* 0x000fe20003f25270 */
[----:B------:R-:W-:Y:S01]  /*7710*/  UISETP.NE.AND UP0, UPT, UR53, URZ, UPT ;  /* 0x000000ff3500728c */ /* 0x000fe2000bf05270 */
[----:B------:R-:W-:Y:S11]  /*7720*/  LEA R3, R110, UR47, 0x3 ;  /* 0x0000002f6e037c11 */ /* 0x000ff6000f8e18ff */
[----:B------:R-:W-:Y:S01]  /*7730*/  @P1 SHF.L.U32 R4, R109, 0x1f, RZ ;  /* 0x0000001f6d041819 */ /* 0x000fe200000006ff */
[----:B------:R-:W-:Y:S06]  /*7740*/  BRA.U !UP0, `(.L_x_123) ;  /* 0x0000000108247547 */ /* 0x000fec000b800000 */
[----:B------:R-:W3:Y:S01]  /*7750*/  S2R R0, SR_CgaCtaId ;  /* 0x0000000000007919 */ /* 0x000ee20000008800 */
[----:B------:R-:W-:Y:S01]  /*7760*/  IMAD.U32 R2, RZ, RZ, UR52 ;  /* 0x00000034ff027e24 */ /* 0x000fe2000f8e00ff */
[----:B------:R-:W-:Y:S04]  /*7770*/  UIADD3 UR4, UPT, UPT, UR52, 0x1, URZ ;  /* 0x0000000134047890 */ /* 0x000fe8000fffe0ff */
[----:B------:R-:W-:Y:S01]  /*7780*/  @P1 LEA R2, R2, UR47, 0x3 ;  /* 0x0000002f02021c11 */ /* 0x000fe2000f8e18ff */
[----:B------:R-:W-:Y:S04]  /*7790*/  UISETP.NE.AND UP0, UPT, UR4, 0x3, UPT ;  /* 0x000000030400788c */ /* 0x000fe8000bf05270 */
[----:B------:R-:W-:Y:S01]  /*77a0*/  @P1 VIADD R5, R2, 0xb8 ;  /* 0x000000b802051836 */ /* 0x000fe20000000000 */
[----:B------:R-:W-:Y:S04]  /*77b0*/  USEL UR52, UR4, URZ, UP0 ;  /* 0x000000ff04347287 */ /* 0x000fe80008000000 */
[----:B---3--:R-:W-:Y:S04]  /*77c0*/  @P1 PRMT R0, R0, 0x654, R5 ;  /* 0x0000065400001816 */ /* 0x008fe80000000005 */
[----:B------:R3:W-:Y:S04]  /*77d0*/  @P1 SYNCS.ARRIVE.TRANS64.RED.A1T0 RZ, [R0+URZ], RZ ;  /* 0x000000ff00ff19a7 */ /* 0x0007e800081004ff */
.L_x_123:
[----:B------:R-:W4:Y:S01]  /*77e0*/  @P1 SYNCS.PHASECHK.TRANS64.TRYWAIT P0, [R3+URZ+0xa0], R4 ;  /* 0x0000a004030015a7 */ /* 0x000f2200080011ff */
[----:B------:R-:W-:Y:S01]  /*77f0*/  BSSY B1, `(.L_x_124) ;  /* 0x0000015000017945 */ /* 0x000fe20003800000 */
[----:B----4-:R-:W-:Y:S03]  /*7800*/  @P1 SEL R103, RZ, 0x1, !P0 ;  /* 0x00000001ff671807 */ /* 0x010fe60004000000 */
[----:B------:R-:W-:Y:S05]  /*7810*/  @!P1 BRA `(.L_x_125) ;  /* 0x0000000000489947 */ /* 0x000fea0003800000 */
[----:B------:R-:W-:Y:S01]  /*7820*/  ISETP.NE.AND P1, PT, R111, RZ, PT ;  /* 0x000000ff6f00720c */ /* 0x000fe20003f25270 */
[----:B------:R-:W-:Y:S01]  /*7830*/  BSSY B0, `(.L_x_126) ;  /* 0x000000a000007945 */ /* 0x000fe20003800000 */
[----:B------:R-:W-:Y:S11]  /*7840*/  ISETP.NE.AND P0, PT, R103, RZ, PT ;  /* 0x000000ff6700720c */ /* 0x000ff60003f05270 */
[----:B------:R-:W-:Y:S04]  /*7850*/  @P1 IMAD R110, R110, 0x2000, R97 ;  /* 0x000020006e6e1824 */ /* 0x000fe800078e0261 */
[----:B------:R-:W-:Y:S01]  /*7860*/  @P1 IMAD.IADD R5, R81, 0x1, R110 ;  /* 0x0000000151051824 */ /* 0x000fe200078e026e */
[----:B------:R-:W-:Y:S03]  /*7870*/  @P1 IADD3 R2, PT, PT, R80, R110, RZ ;  /* 0x0000006e50021210 */ /* 0x000fe60007ffe0ff */
[----:B---3--:R-:W-:Y:S01]  /*7880*/  @P1 IMAD.IADD R0, R96, 0x1, R5 ;  /* 0x0000000160001824 */ /* 0x008fe200078e0205 */
[----:B------:R-:W-:Y:S06]  /*7890*/  @P0 BRA `(.L_x_127) ;  /* 0x00000000000c0947 */ /* 0x000fec0003800000 */
[----:B------:R-:W-:Y:S04]  /*78a0*/  SHF.L.U32 R4, R109, 0x1f, RZ ;  /* 0x0000001f6d047819 */ /* 0x000fe800000006ff */
[----:B------:R-:W3:Y:S02]  /*78b0*/  SYNCS.PHASECHK.TRANS64.TRYWAIT P0, [R3+URZ+0xa0], R4 ;  /* 0x0000a004030075a7 */ /* 0x000ee400080011ff */
[----:B---3--:R-:W-:Y:S05]  /*78c0*/  @!P0 BRA `(.L_x_128) ;  /* 0x0000001c00208947 */ /* 0x008fea0003800000 */
.L_x_127:
[----:B------:R-:W-:Y:S05]  /*78d0*/  BSYNC B0 ;  /* 0x0000000000007941 */ /* 0x000fea0003800000 */
.L_x_126:
[----:B------:R-:W-:Y:S11]  /*78e0*/  ISETP.NE.AND P0, PT, R111, RZ, PT ;  /* 0x000000ff6f00720c */ /* 0x000ff60003f05270 */
[----:B------:R-:W-:Y:S02]  /*78f0*/  @!UPT UIADD3 URZ, UPT, UPT, URZ, URZ, URZ ;  /* 0x000000fffffff290 */ /* 0x000fe4000fffe0ff */
[----:B------:R4:W1:Y:S04]  /*7900*/  @P0 LDS.128 R48, [R110] ;  /* 0x000000006e300984 */ /* 0x0008680000000c00 */
[----:B------:R4:W1:Y:S04]  /*7910*/  @P0 LDS.128 R64, [R2+0x20] ;  /* 0x0000200002400984 */ /* 0x0008680000000c00 */
[----:B------:R4:W1:Y:S04]  /*7920*/  @P0 LDS.128 R56, [R5+0x10] ;  /* 0x0000100005380984 */ /* 0x0008680000000c00 */
[----:B------:R4:W1:Y:S02]  /*7930*/  @P0 LDS.128 R72, [R0+0x10] ;  /* 0x0000100000480984 */ /* 0x0008640000000c00 */
.L_x_125:
[----:B------:R-:W-:Y:S05]  /*7940*/  BSYNC B1 ;  /* 0x0000000000017941 */ /* 0x000fea0003800000 */
.L_x_124:
[----:B---34-:R-:W-:Y:S05]  /*7950*/  VIADD R0, R39, 0x20 ;  /* 0x0000002027007836 */ /* 0x018fea0000000000 */
[----:B------:R-:W-:Y:S04]  /*7960*/  SHF.R.U32.HI R0, RZ, 0x15, R0 ;  /* 0x00000015ff007819 */ /* 0x000fe80000011600 */
[----:B------:R-:W-:Y:S11]  /*7970*/  LOP3.LUT P0, RZ, R0, 0x3, R85, 0x48, !PT ;  /* 0x0000000300ff7812 */ /* 0x000ff60007804855 */
[----:B------:R-:W-:Y:S02]  /*7980*/  @!UPT UIADD3 URZ, UPT, UPT, URZ, URZ, URZ ;  /* 0x000000fffffff290 */ /* 0x000fe4000fffe0ff */
[----:B------:R-:W-:Y:S05]  /*7990*/  @!P0 BRA `(.L_x_129) ;  /* 0x0000000000408947 */ /* 0x000fea0003800000 */
[----:B------:R-:W3:Y:S01]  /*79a0*/  LDCU.64 UR8, c[0x4][0x70] ;  /* 0x01000e00ff0877ac */ /* 0x000ee20008000a00 */
[----:B------:R-:W-:Y:S01]  /*79b0*/  MOV R3, 0x0 ;  /* 0x0000000000037802 */ /* 0x000fe20000000f00 */
[----:B------:R-:W-:Y:S02]  /*79c0*/  HFMA2 R12, -RZ, RZ, 0, 5.9604644775390625e-08 ;  /* 0x00000001ff0c7431 */ /* 0x000fe400000001ff */
[----:B------:R-:W-:Y:S02]  /*79d0*/  IMAD.MOV.U32 R8, RZ, RZ, 0x192 ;  /* 0x00000192ff087424 */ /* 0x000fe400078e00ff */
[----:B------:R-:W-:Y:S01]  /*79e0*/  IMAD.MOV.U32 R13, RZ, RZ, RZ ;  /* 0x000000ffff0d7224 */ /* 0x000fe200078e00ff */
[----:B------:R-:W4:Y:S01]  /*79f0*/  LDCU.64 UR6, c[0x4][0x78] ;  /* 0x01000f00ff0677ac */ /* 0x000f220008000a00 */
[----:B------:R-:W1:Y:S01]  /*7a00*/  LDC.64 R2, c[0x4][R3] ;  /* 0x0100000003027b82 */ /* 0x000e620000000a00 */
[----:B------:R-:W5:Y:S01]  /*7a10*/  LDCU.64 UR4, c[0x4][0x10] ;  /* 0x01000200ff0477ac */ /* 0x000f620008000a00 */
[----:B---3--:R-:W-:Y:S01]  /*7a20*/  MOV R5, UR9 ;  /* 0x0000000900057c02 */ /* 0x008fe20008000f00 */
[----:B------:R-:W-:Y:S01]  /*7a30*/  IMAD.U32 R4, RZ, RZ, UR8 ;  /* 0x00000008ff047e24 */ /* 0x000fe2000f8e00ff */
[----:B----4-:R-:W-:Y:S01]  /*7a40*/  MOV R7, UR7 ;  /* 0x0000000700077c02 */ /* 0x010fe20008000f00 */
[----:B------:R-:W-:Y:S01]  /*7a50*/  IMAD.U32 R6, RZ, RZ, UR6 ;  /* 0x00000006ff067e24 */ /* 0x000fe2000f8e00ff */
[----:B-----5:R-:W-:Y:S01]  /*7a60*/  MOV R11, UR5 ;  /* 0x00000005000b7c02 */ /* 0x020fe20008000f00 */
[----:B------:R-:W-:Y:S02]  /*7a70*/  IMAD.U32 R10, RZ, RZ, UR4 ;  /* 0x00000004ff0a7e24 */ /* 0x000fe4000f8e00ff */
[----:B------:R-:W-:Y:S07]  /*7a80*/  LEPC R20, `(.L_x_129) ;  /* 0x000000001014794e */ /* 0x000fee0000000000 */
[----:B-12---:R-:W-:Y:S05]  /*7a90*/  CALL.ABS.NOINC R2 ;  /* 0x0000000002007343 */ /* 0x006fea0003c00000 */
.L_x_129:
[----:B------:R-:W-:Y:S01]  /*7aa0*/  ISETP.NE.AND P0, PT, R98, RZ, PT ;  /* 0x000000ff6200720c */ /* 0x000fe20003f05270 */
[----:B------:R-:W-:Y:S05]  /*7ab0*/  WARPSYNC.ALL ;  /* 0x0000000000007948 */ /* 0x000fea0003800000 */
[----:B------:R-:W-:Y:S01]  /*7ac0*/  R2UR UR4, R39 ;  /* 0x00000000270472ca */ /* 0x000fe200000e0000 */
[----:B------:R-:W-:Y:S01]  /*7ad0*/  BSSY.RECONVERGENT B0, `(.L_x_130) ;  /* 0x0000090000007945 */ /* 0x000fe20003800200 */
[C---:B-1----:R-:W-:Y:S02]  /*7ae0*/  SHF.L.U32 R40, R48.reuse, 0x10, RZ ;  /* 0x0000001030287819 */ /* 0x042fe400000006ff */
[----:B------:R-:W-:Y:S02]  /*7af0*/  LOP3.LUT R42, R48, 0xffff0000, RZ, 0xc0, !PT ;  /* 0xffff0000302a7812 */ /* 0x000fe400078ec0ff */
[C---:B------:R-:W-:Y:S02]  /*7b00*/  SHF.L.U32 R43, R49.reuse, 0x10, RZ ;  /* 0x00000010312b7819 */ /* 0x040fe400000006ff */
[----:B------:R-:W-:Y:S02]  /*7b10*/  LOP3.LUT R44, R49, 0xffff0000, RZ, 0xc0, !PT ;  /* 0xffff0000312c7812 */ /* 0x000fe400078ec0ff */
[C---:B------:R-:W-:Y:S02]  /*7b20*/  SHF.L.U32 R45, R50.reuse, 0x10, RZ ;  /* 0x00000010322d7819 */ /* 0x040fe400000006ff */
[----:B--2---:R-:W-:Y:S01]  /*7b30*/  LOP3.LUT R46, R50, 0xffff0000, RZ, 0xc0, !PT ;  /* 0xffff0000322e7812 */ /* 0x004fe200078ec0ff */
[----:B------:R-:W1:Y:S01]  /*7b40*/  LDTM.x32 R4, tmem[UR4+0x20] ;  /* 0x00002004000479ee */ /* 0x000e6200082c0000 */
[C---:B------:R-:W-:Y:S01]  /*7b50*/  SHF.L.U32 R47, R51.reuse, 0x10, RZ ;  /* 0x00000010332f7819 */ /* 0x040fe200000006ff */
[----:B------:R-:W-:Y:S01]  /*7b60*/  USHF.L.U32 UR4, UR45, 0xd, URZ ;  /* 0x0000000d2d047899 */ /* 0x000fe200080006ff */
[----:B------:R-:W-:Y:S01]  /*7b70*/  LOP3.LUT R48, R51, 0xffff0000, RZ, 0xc0, !PT ;  /* 0xffff000033307812 */ /* 0x000fe200078ec0ff */
[----:B------:R-:W-:Y:S01]  /*7b80*/  NOP ;  /* 0x0000000000007918 */ /* 0x000fe20000000000 */
[C---:B------:R-:W-:Y:S02]  /*7b90*/  SHF.L.U32 R49, R56.reuse, 0x10, RZ ;  /* 0x0000001038317819 */ /* 0x040fe400000006ff */
[----:B------:R-:W-:Y:S02]  /*7ba0*/  LOP3.LUT R51, R56, 0xffff0000, RZ, 0xc0, !PT ;  /* 0xffff000038337812 */ /* 0x000fe400078ec0ff */
[C---:B------:R-:W-:Y:S02]  /*7bb0*/  SHF.L.U32 R50, R57.reuse, 0x10, RZ ;  /* 0x0000001039327819 */ /* 0x040fe400000006ff */
[----:B------:R-:W-:Y:S02]  /*7bc0*/  LOP3.LUT R52, R57, 0xffff0000, RZ, 0xc0, !PT ;  /* 0xffff000039347812 */ /* 0x000fe400078ec0ff */
[----:B------:R-:W-:Y:S02]  /*7bd0*/  IADD3 R116, PT, PT, R97, UR4, RZ ;  /* 0x0000000461747c10 */ /* 0x000fe4000fffe0ff */
[C---:B------:R-:W-:Y:S02]  /*7be0*/  SHF.L.U32 R53, R58.reuse, 0x10, RZ ;  /* 0x000000103a357819 */ /* 0x040fe400000006ff */
[----:B------:R-:W-:Y:S02]  /*7bf0*/  LOP3.LUT R54, R58, 0xffff0000, RZ, 0xc0, !PT ;  /* 0xffff00003a367812 */ /* 0x000fe400078ec0ff */
[----:B------:R-:W-:Y:S02]  /*7c00*/  SHF.L.U32 R55, R59, 0x10, RZ ;  /* 0x000000103b377819 */ /* 0x000fe400000006ff */
[----:B------:R-:W-:Y:S02]  /*7c10*/  IADD3 R89, PT, PT, R89, 0x120, RZ ;  /* 0x0000012059597810 */ /* 0x000fe40007ffe0ff */
[----:B------:R-:W-:Y:S01]  /*7c20*/  LOP3.LUT R56, R59, 0xffff0000, RZ, 0xc0, !PT ;  /* 0xffff00003b387812 */ /* 0x000fe200078ec0ff */
[C---:B-1----:R-:W-:Y:S01]  /*7c30*/  FMUL R4, R38.reuse, R4 ;  /* 0x0000000426047220 */ /* 0x042fe20000400000 */
[----:B------:R-:W-:Y:S01]  /*7c40*/  IADD3 R103, PT, PT, R81, R116, RZ ;  /* 0x0000007451677210 */ /* 0x000fe20007ffe0ff */
[----:B------:R-:W-:Y:S01]  /*7c50*/  FMUL R5, R38, R5 ;  /* 0x0000000526057220 */ /* 0x000fe20000400000 */
[----:B------:R-:W-:Y:S01]  /*7c60*/  SHF.L.U32 R57, R64, 0x10, RZ ;  /* 0x0000001040397819 */ /* 0x000fe200000006ff */
[----:B------:R-:W-:Y:S01]  /*7c70*/  FMUL R6, R38, R6 ;  /* 0x0000000626067220 */ /* 0x000fe20000400000 */
[----:B------:R-:W-:Y:S01]  /*7c80*/  IADD3 R116, PT, PT, R80, R116, RZ ;  /* 0x0000007450747210 */ /* 0x000fe20007ffe0ff */
[----:B------:R-:W-:Y:S01]  /*7c90*/  FMUL R7, R38, R7 ;  /* 0x0000000726077220 */ /* 0x000fe20000400000 */
[----:B------:R-:W-:Y:S01]  /*7ca0*/  LOP3.LUT R58, R64, 0xffff0000, RZ, 0xc0, !PT ;  /* 0xffff0000403a7812 */ /* 0x000fe200078ec0ff */
[----:B------:R-:W-:Y:S01]  /*7cb0*/  FFMA R4, R41, R40, R4 ;  /* 0x0000002829047223 */ /* 0x000fe20000000004 */
[----:B------:R-:W-:Y:S01]  /*7cc0*/  SHF.L.U32 R59, R65, 0x10, RZ ;  /* 0x00000010413b7819 */ /* 0x000fe200000006ff */
[C---:B------:R-:W-:Y:S01]  /*7cd0*/  FMUL R8, R38.reuse, R8 ;  /* 0x0000000826087220 */ /* 0x040fe20000400000 */
[----:B------:R-:W-:Y:S01]  /*7ce0*/  LOP3.LUT R89, R89, 0xfefffff8, RZ, 0xc0, !PT ;  /* 0xfefffff859597812 */ /* 0x000fe200078ec0ff */
[----:B------:R-:W-:Y:S01]  /*7cf0*/  FFMA R5, R41, R42, R5 ;  /* 0x0000002a29057223 */ /* 0x000fe20000000005 */
[----:B------:R-:W-:Y:S01]  /*7d00*/  LOP3.LUT R60, R65, 0xffff0000, RZ, 0xc0, !PT ;  /* 0xffff0000413c7812 */ /* 0x000fe200078ec0ff */
[----:B------:R-:W-:Y:S01]  /*7d10*/  FMUL R9, R38, R9 ;  /* 0x0000000926097220 */ /* 0x000fe20000400000 */
[----:B------:R-:W-:Y:S01]  /*7d20*/  SHF.L.U32 R61, R66, 0x10, RZ ;  /* 0x00000010423d7819 */ /* 0x000fe200000006ff */
[----:B------:R1:W-:Y:S01]  /*7d30*/  SYNCS.ARRIVE.TRANS64.RED.A1T0 RZ, [R89+URZ], RZ ;  /* 0x000000ff59ff79a7 */ /* 0x0003e200081004ff */
[----:B------:R-:W-:Y:S01]  /*7d40*/  F2FP.BF16.F32.PACK_AB R80, R5, R4 ;  /* 0x000000040550723e */ /* 0x000fe200000010ff */
[C---:B------:R-:W-:Y:S01]  /*7d50*/  FFMA R6, R41.reuse, R43, R6 ;  /* 0x0000002b29067223 */ /* 0x040fe20000000006 */
[----:B------:R-:W-:Y:S01]  /*7d60*/  IADD3 R117, PT, PT, R96, R103, RZ ;  /* 0x0000006760757210 */ /* 0x000fe20007ffe0ff */
[C---:B------:R-:W-:Y:S01]  /*7d70*/  FFMA R7, R41.reuse, R44, R7 ;  /* 0x0000002c29077223 */ /* 0x040fe20000000007 */
[C---:B------:R-:W-:Y:S01]  /*7d80*/  FFMA R8, R41.reuse, R45, R8 ;  /* 0x0000002d29087223 */ /* 0x040fe20000000008 */
[----:B------:R-:W-:Y:S01]  /*7d90*/  FFMA R9, R41, R46, R9 ;  /* 0x0000002e29097223 */ /* 0x000fe20000000009 */
[----:B------:R-:W-:Y:S01]  /*7da0*/  FMUL R10, R38, R10 ;  /* 0x0000000a260a7220 */ /* 0x000fe20000400000 */
[----:B------:R-:W-:Y:S01]  /*7db0*/  LOP3.LUT R62, R66, 0xffff0000, RZ, 0xc0, !PT ;  /* 0xffff0000423e7812 */ /* 0x000fe200078ec0ff */
[C---:B------:R-:W-:Y:S01]  /*7dc0*/  FMUL R11, R38.reuse, R11 ;  /* 0x0000000b260b7220 */ /* 0x040fe20000400000 */
[----:B------:R-:W-:Y:S01]  /*7dd0*/  F2FP.BF16.F32.PACK_AB R81, R7, R6 ;  /* 0x000000060751723e */ /* 0x000fe200000010ff */
[----:B------:R-:W-:Y:S01]  /*7de0*/  FFMA R10, R41, R47, R10 ;  /* 0x0000002f290a7223 */ /* 0x000fe2000000000a */
[----:B------:R-:W-:Y:S01]  /*7df0*/  F2FP.BF16.F32.PACK_AB R82, R9, R8 ;  /* 0x000000080952723e */ /* 0x000fe200000010ff */
[----:B------:R-:W-:Y:S01]  /*7e00*/  FFMA R11, R41, R48, R11 ;  /* 0x00000030290b7223 */ /* 0x000fe2000000000b */
[C---:B------:R-:W-:Y:S01]  /*7e10*/  FMUL R0, R38.reuse, R12 ;  /* 0x0000000c26007220 */ /* 0x040fe20000400000 */
[C---:B------:R-:W-:Y:S01]  /*7e20*/  FMUL R2, R38.reuse, R13 ;  /* 0x0000000d26027220 */ /* 0x040fe20000400000 */
[C---:B------:R-:W-:Y:S01]  /*7e30*/  FMUL R3, R38.reuse, R14 ;  /* 0x0000000e26037220 */ /* 0x040fe20000400000 */
[----:B------:R-:W-:Y:S01]  /*7e40*/  SHF.L.U32 R63, R67, 0x10, RZ ;  /* 0x00000010433f7819 */ /* 0x000fe200000006ff */
[----:B------:R-:W-:Y:S01]  /*7e50*/  FFMA R0, R41, R49, R0 ;  /* 0x0000003129007223 */ /* 0x000fe20000000000 */
[----:B------:R-:W-:Y:S01]  /*7e60*/  F2FP.BF16.F32.PACK_AB R83, R11, R10 ;  /* 0x0000000a0b53723e */ /* 0x000fe200000010ff */
[----:B------:R-:W-:Y:S01]  /*7e70*/  FFMA R2, R41, R51, R2 ;  /* 0x0000003329027223 */ /* 0x000fe20000000002 */
[C---:B------:R-:W-:Y:S01]  /*7e80*/  FMUL R15, R38.reuse, R15 ;  /* 0x0000000f260f7220 */ /* 0x040fe20000400000 */
[C---:B------:R-:W-:Y:S01]  /*7e90*/  FMUL R12, R38.reuse, R16 ;  /* 0x00000010260c7220 */ /* 0x040fe20000400000 */
[----:B------:R-:W-:Y:S01]  /*7ea0*/  FMUL R13, R38, R17 ;  /* 0x00000011260d7220 */ /* 0x000fe20000400000 */
[----:B------:R1:W-:Y:S01]  /*7eb0*/  STS.128 [R97+UR4], R80 ;  /* 0x0000005061007988 */ /* 0x0003e20008000c04 */
[----:B------:R-:W-:Y:S01]  /*7ec0*/  LOP3.LUT R64, R67, 0xffff0000, RZ, 0xc0, !PT ;  /* 0xffff000043407812 */ /* 0x000fe200078ec0ff */
[C---:B------:R-:W-:Y:S01]  /*7ed0*/  FFMA R3, R41.reuse, R50, R3 ;  /* 0x0000003229037223 */ /* 0x040fe20000000003 */
[----:B------:R-:W-:Y:S01]  /*7ee0*/  SHF.L.U32 R65, R72, 0x10, RZ ;  /* 0x0000001048417819 */ /* 0x000fe200000006ff */
[C---:B------:R-:W-:Y:S01]  /*7ef0*/  FFMA R15, R41.reuse, R52, R15 ;  /* 0x00000034290f7223 */ /* 0x040fe2000000000f */
[----:B------:R-:W-:Y:S01]  /*7f00*/  F2FP.BF16.F32.PACK_AB R104, R2, R0 ;  /* 0x000000000268723e */ /* 0x000fe200000010ff */
[C---:B------:R-:W-:Y:S01]  /*7f10*/  FFMA R12, R41.reuse, R53, R12 ;  /* 0x00000035290c7223 */ /* 0x040fe2000000000c */
[C---:B------:R-:W-:Y:S01]  /*7f20*/  FFMA R13, R41.reuse, R54, R13 ;  /* 0x00000036290d7223 */ /* 0x040fe2000000000d */
[C---:B------:R-:W-:Y:S01]  /*7f30*/  FMUL R14, R38.reuse, R18 ;  /* 0x00000012260e7220 */ /* 0x040fe20000400000 */
[C---:B------:R-:W-:Y:S01]  /*7f40*/  FMUL R19, R38.reuse, R19 ;  /* 0x0000001326137220 */ /* 0x040fe20000400000 */
[C---:B------:R-:W-:Y:S01]  /*7f50*/  FMUL R16, R38.reuse, R20 ;  /* 0x0000001426107220 */ /* 0x040fe20000400000 */
[C---:B------:R-:W-:Y:S01]  /*7f60*/  FMUL R17, R38.reuse, R21 ;  /* 0x0000001526117220 */ /* 0x040fe20000400000 */
[C---:B------:R-:W-:Y:S01]  /*7f70*/  FFMA R14, R41.reuse, R55, R14 ;  /* 0x00000037290e7223 */ /* 0x040fe2000000000e */
        /* <DEDUP_REMOVED lines=9> */
[----:B------:R-:W-:Y:S01]  /*8010*/  FFMA R23, R41, R60, R23 ;  /* 0x0000003c29177223 */ /* 0x000fe20000000017 */
[C---:B------:R-:W-:Y:S01]  /*8020*/  FMUL R27, R38.reuse, R27 ;  /* 0x0000001b261b7220 */ /* 0x040fe20000400000 */
[----:B------:R-:W-:Y:S01]  /*8030*/  F2FP.BF16.F32.PACK_AB R105, R15, R3 ;  /* 0x000000030f69723e */ /* 0x000fe200000010ff */
[----:B------:R-:W-:Y:S01]  /*8040*/  FFMA R20, R41, R61, R20 ;  /* 0x0000003d29147223 */ /* 0x000fe20000000014 */
[----:B------:R-:W-:Y:S01]  /*8050*/  F2FP.BF16.F32.PACK_AB R106, R13, R12 ;  /* 0x0000000c0d6a723e */ /* 0x000fe200000010ff */
[----:B------:R-:W-:Y:S01]  /*8060*/  FMUL R24, R38, R28 ;  /* 0x0000001c26187220 */ /* 0x000fe20000400000 */
[----:B------:R-:W-:Y:S01]  /*8070*/  F2FP.BF16.F32.PACK_AB R107, R19, R14 ;  /* 0x0000000e136b723e */ /* 0x000fe200000010ff */
[----:B------:R-:W-:Y:S01]  /*8080*/  FFMA R21, R41, R62, R21 ;  /* 0x0000003e29157223 */ /* 0x000fe20000000015 */
[----:B------:R-:W-:Y:S01]  /*8090*/  LOP3.LUT R66, R72, 0xffff0000, RZ, 0xc0, !PT ;  /* 0xffff000048427812 */ /* 0x000fe200078ec0ff */
[C---:B------:R-:W-:Y:S01]  /*80a0*/  FMUL R25, R38.reuse, R29 ;  /* 0x0000001d26197220 */ /* 0x040fe20000400000 */
[----:B------:R-:W-:Y:S01]  /*80b0*/  SHF.L.U32 R67, R73, 0x10, RZ ;  /* 0x0000001049437819 */ /* 0x000fe200000006ff */
[----:B------:R1:W-:Y:S01]  /*80c0*/  STS.128 [R103+0x10], R104 ;  /* 0x0000106867007388 */ /* 0x0003e20000000c00 */
[----:B------:R-:W-:Y:S01]  /*80d0*/  FFMA R22, R41, R63, R22 ;  /* 0x0000003f29167223 */ /* 0x000fe20000000016 */
[----:B------:R-:W-:Y:S01]  /*80e0*/  LOP3.LUT R68, R73, 0xffff0000, RZ, 0xc0, !PT ;  /* 0xffff000049447812 */ /* 0x000fe200078ec0ff */
[----:B------:R-:W-:Y:S01]  /*80f0*/  FMUL R26, R38, R30 ;  /* 0x0000001e261a7220 */ /* 0x000fe20000400000 */
[C---:B------:R-:W-:Y:S01]  /*8100*/  FFMA R27, R41.reuse, R64, R27 ;  /* 0x00000040291b7223 */ /* 0x040fe2000000001b */
[----:B------:R-:W-:Y:S01]  /*8110*/  SHF.L.U32 R69, R74, 0x10, RZ ;  /* 0x000000104a457819 */ /* 0x000fe200000006ff */
[----:B------:R-:W-:Y:S01]  /*8120*/  FMUL R31, R38, R31 ;  /* 0x0000001f261f7220 */ /* 0x000fe20000400000 */
[C---:B------:R-:W-:Y:S01]  /*8130*/  FFMA R24, R41.reuse, R65, R24 ;  /* 0x0000004129187223 */ /* 0x040fe20000000018 */
[----:B------:R-:W-:Y:S01]  /*8140*/  LOP3.LUT R70, R74, 0xffff0000, RZ, 0xc0, !PT ;  /* 0xffff00004a467812 */ /* 0x000fe200078ec0ff */
[C---:B------:R-:W-:Y:S01]  /*8150*/  FMUL R28, R38.reuse, R32 ;  /* 0x00000020261c7220 */ /* 0x040fe20000400000 */
[----:B------:R-:W-:Y:S01]  /*8160*/  FFMA R25, R41, R66, R25 ;  /* 0x0000004229197223 */ /* 0x000fe20000000019 */
[----:B------:R-:W-:Y:S01]  /*8170*/  SHF.L.U32 R71, R75, 0x10, RZ ;  /* 0x000000104b477819 */ /* 0x000fe200000006ff */
[C---:B------:R-:W-:Y:S01]  /*8180*/  FMUL R29, R38.reuse, R33 ;  /* 0x00000021261d7220 */ /* 0x040fe20000400000 */
[----:B------:R-:W-:Y:S01]  /*8190*/  FFMA R26, R41, R67, R26 ;  /* 0x00000043291a7223 */ /* 0x000fe2000000001a */
[----:B------:R-:W-:Y:S01]  /*81a0*/  LOP3.LUT R72, R75, 0xffff0000, RZ, 0xc0, !PT ;  /* 0xffff00004b487812 */ /* 0x000fe200078ec0ff */
        /* <DEDUP_REMOVED lines=8> */
[----:B------:R-:W-:Y:S01]  /*8230*/  FFMA R30, R41, R71, R30 ;  /* 0x00000047291e7223 */ /* 0x000fe2000000001e */
[----:B------:R-:W-:Y:S01]  /*8240*/  F2FP.BF16.F32.PACK_AB R111, R27, R22 ;  /* 0x000000161b6f723e */ /* 0x000fe200000010ff */
[----:B------:R-:W-:Y:S01]  /*8250*/  FFMA R35, R41, R72, R35 ;  /* 0x0000004829237223 */ /* 0x000fe20000000023 */
[----:B------:R-:W-:Y:S02]  /*8260*/  F2FP.BF16.F32.PACK_AB R112, R25, R24 ;  /* 0x000000181970723e */ /* 0x000fe400000010ff */
[----:B------:R-:W-:Y:S01]  /*8270*/  F2FP.BF16.F32.PACK_AB R113, R31, R26 ;  /* 0x0000001a1f71723e */ /* 0x000fe200000010ff */
[----:B------:R1:W-:Y:S01]  /*8280*/  STS.128 [R116+0x20], R108 ;  /* 0x0000206c74007388 */ /* 0x0003e20000000c00 */
        /* <DEDUP_REMOVED lines=8> */
[----:B--2---:R-:W2:Y:S02]  /*8310*/  FENCE.VIEW.ASYNC.S ;  /* 0x00000000000073c6 */ /* 0x004ea40000000000 */
[----:B--2---:R-:W-:Y:S06]  /*8320*/  BAR.SYNC.DEFER_BLOCKING 0x1, 0x80 ;  /* 0x0042000000007b1d */ /* 0x004fec0000010000 */
[----:B------:R-:W-:Y:S05]  /*8330*/  @P0 BRA `(.L_x_131) ;  /* 0x0000000000240947 */ /* 0x000fea0003800000 */
[----:B------:R-:W2:Y:S01]  /*8340*/  LDCU.64 UR10, c[0x0][0x348] ;  /* 0x00006900ff0a77ac */ /* 0x000ea20008000a00 */
[----:B------:R-:W-:Y:S02]  /*8350*/  UIADD3 UR9, UPT, UPT, UR49, 0x20, URZ ;  /* 0x0000002031097890 */ /* 0x000fe4000fffe0ff */
[----:B------:R-:W-:Y:S02]  /*8360*/  UIADD3 UR8, UPT, UPT, UR47, 0x200, UR4 ;  /* 0x000002002f087890 */ /* 0x000fe4000fffe004 */
[----:B--2---:R-:W-:Y:S03]  /*8370*/  UIADD3 UR6, UP0, UPT, UR10, 0x680, URZ ;  /* 0x000006800a067890 */ /* 0x004fe6000ff1e0ff */
[----:B------:R-:W-:Y:S01]  /*8380*/  UMOV UR10, UR50 ;  /* 0x00000032000a7c82 */ /* 0x000fe20008000000 */
[----:B------:R-:W-:Y:S03]  /*8390*/  UIADD3.X UR7, UPT, UPT, URZ, UR11, URZ, UP0, !UPT ;  /* 0x0000000bff077290 */ /* 0x000fe600087fe4ff */
[----:B------:R-:W-:Y:S06]  /*83a0*/  UMOV UR11, UR36 ;  /* 0x00000024000b7c82 */ /* 0x000fec0008000000 */
[----:B------:R2:W-:Y:S02]  /*83b0*/  UTMASTG.3D [UR8], [UR6] ;  /* 0x00000008060073b5 */ /* 0x0005e40008010000 */
[----:B--2---:R0:W-:Y:S02]  /*83c0*/  UTMACMDFLUSH ;  /* 0x00000000000079b7 */ /* 0x0041e40000000000 */
.L_x_131:
[----:B------:R-:W-:Y:S05]  /*83d0*/  BSYNC.RECONVERGENT B0 ;  /* 0x0000000000007941 */ /* 0x000fea0003800200 */
.L_x_130:
[----:B------:R-:W-:Y:S01]  /*83e0*/  UIADD3 UR4, UPT, UPT, UR45, 0x1, URZ ;  /* 0x000000012d047890 */ /* 0x000fe2000fffe0ff */
[----:B------:R-:W-:Y:S03]  /*83f0*/  BSSY.RECONVERGENT B0, `(.L_x_132) ;  /* 0x0000008000007945 */ /* 0x000fe60003800200 */
[----:B------:R-:W-:Y:S04]  /*8400*/  UISETP.NE.AND UP0, UPT, UR4, 0x3, UPT ;  /* 0x000000030400788c */ /* 0x000fe8000bf05270 */
[----:B------:R-:W-:Y:S02]  /*8410*/  UISETP.EQ.XOR UP1, UPT, UR44, 0x3, !UP0 ;  /* 0x000000032c00788c */ /* 0x000fe4000c722a70 */
[----:B------:R-:W-:Y:S02]  /*8420*/  USEL UR46, UR4, URZ, UP0 ;  /* 0x000000ff042e7287 */ /* 0x000fe40008000000 */
[----:B------:R-:W-:Y:S04]  /*8430*/  USEL UR5, URZ, 0x1, !UP1 ;  /* 0x00000001ff057887 */ /* 0x000fe8000c800000 */
[----:B------:R-:W-:Y:S01]  /*8440*/  ULOP3.LUT UR54, UR54, UR5, URZ, 0x3c, !UPT ;  /* 0x0000000536367292 */ /* 0x000fe2000f8e3cff */
[----:B------:R-:W-:Y:S11]  /*8450*/  @P0 BRA `(.L_x_133) ;  /* 0x0000000000040947 */ /* 0x000ff60003800000 */
[----:B------:R-:W-:Y:S04]  /*8460*/  DEPBAR.LE SB0, 0x1 ;  /* 0x000080400000791a */ /* 0x000fe80000000000 */
.L_x_133:
[----:B------:R-:W-:Y:S05]  /*8470*/  BSYNC.RECONVERGENT B0 ;  /* 0x0000000000007941 */ /* 0x000fea0003800200 */
.L_x_132:
[----:B------:R-:W-:Y:S01]  /*8480*/  BAR.SYNC.DEFER_BLOCKING 0x1, 0x80 ;  /* 0x0042000000007b1d */ /* 0x000fe20000010000 */
[----:B------:R-:W-:Y:S01]  /*8490*/  UISETP.NE.AND UP0, UPT, UR53, -0x2, UPT ;  /* 0xfffffffe3500788c */ /* 0x000fe2000bf05270 */
[----:B------:R-:W-:Y:S08]  /*84a0*/  IADD3 R0, PT, PT, R36, 0x1, RZ ;  /* 0x0000000124007810 */ /* 0x000ff00007ffe0ff */
[----:B------:R-:W-:Y:S05]  /*84b0*/  BRA.U !UP0, `(.L_x_134) ;  /* 0x0000000108287547 */ /* 0x000fea000b800000 */
[----:B------:R-:W2:Y:S01]  /*84c0*/  S2R R2, SR_CgaCtaId ;  /* 0x0000000000027919 */ /* 0x000ea20000008800 */
[----:B------:R-:W-:Y:S01]  /*84d0*/  ISETP.NE.AND P0, PT, R102, RZ, PT ;  /* 0x000000ff6600720c */ /* 0x000fe20003f05270 */
[----:B------:R-:W-:Y:S01]  /*84e0*/  IMAD.U32 R3, RZ, RZ, UR52 ;  /* 0x00000034ff037e24 */ /* 0x000fe2000f8e00ff */
[----:B------:R-:W-:Y:S04]  /*84f0*/  UIADD3 UR4, UPT, UPT, UR52, 0x1, URZ ;  /* 0x0000000134047890 */ /* 0x000fe8000fffe0ff */
[----:B------:R-:W-:Y:S04]  /*8500*/  UISETP.NE.AND UP0, UPT, UR4, 0x3, UPT ;  /* 0x000000030400788c */ /* 0x000fe8000bf05270 */
[----:B------:R-:W-:Y:S03]  /*8510*/  USEL UR52, UR4, URZ, UP0 ;  /* 0x000000ff04347287 */ /* 0x000fe60008000000 */
[----:B------:R-:W-:Y:S05]  /*8520*/  @P0 LEA R3, R3, UR47, 0x3 ;  /* 0x0000002f03030c11 */ /* 0x000fea000f8e18ff */
[----:B------:R-:W-:Y:S05]  /*8530*/  @P0 VIADD R3, R3, 0xb8 ;  /* 0x000000b803030836 */ /* 0x000fea0000000000 */
[----:B--2---:R-:W-:Y:S04]  /*8540*/  @P0 PRMT R2, R2, 0x654, R3 ;  /* 0x0000065402020816 */ /* 0x004fe80000000003 */
[----:B------:R2:W-:Y:S03]  /*8550*/  @P0 SYNCS.ARRIVE.TRANS64.RED.A1T0 RZ, [R2+URZ], RZ ;  /* 0x000000ff02ff09a7 */ /* 0x0005e600081004ff */
.L_x_134:
[----:B------:R-:W-:Y:S01]  /*8560*/  R2UR UR6, R101 ;  /* 0x00000000650672ca */ /* 0x000fe200000e0000 */
[----:B------:R-:W-:Y:S01]  /*8570*/  UIADD3 UR53, UPT, UPT, UR53, 0x2, URZ ;  /* 0x0000000235357890 */ /* 0x000fe2000fffe0ff */
[----:B------:R-:W-:Y:S01]  /*8580*/  R2UR UR5, R86 ;  /* 0x00000000560572ca */ /* 0x000fe200000e0000 */
[----:B------:R-:W-:Y:S01]  /*8590*/  UMOV UR36, UR63 ;  /* 0x0000003f00247c82 */ /* 0x000fe20008000000 */
[----:B------:R-:W-:Y:S02]  /*85a0*/  R2UR UR4, R87 ;  /* 0x00000000570472ca */ /* 0x000fe400000e0000 */
[----:B------:R-:W-:Y:S02]  /*85b0*/  ISETP.NE.AND P0, PT, R91, 0x2, PT ;  /* 0x000000025b00780c */ /* 0x000fe40003f05270 */
[----:B------:R-:W-:Y:S02]  /*85c0*/  ISETP.NE.AND P1, PT, R0, 0x4, PT ;  /* 0x000000040000780c */ /* 0x000fe40003f25270 */
[----:B------:R-:W-:Y:S02]  /*85d0*/  SEL R3, RZ, 0x1, P0 ;  /* 0x00000001ff037807 */ /* 0x000fe40000000000 */
[----:B--2---:R-:W-:Y:S01]  /*85e0*/  SEL R2, RZ, 0x1, P1 ;  /* 0x00000001ff027807 */ /* 0x004fe20000800000 */
[----:B------:R-:W-:Y:S01]  /*85f0*/  UISETP.NE.AND UP0, UPT, UR6, URZ, UPT ;  /* 0x000000ff0600728c */ /* 0x000fe2000bf05270 */
[----:B------:R-:W-:Y:S01]  /*8600*/  LOP3.LUT R94, R94, R3, RZ, 0x3c, !PT ;  /* 0x000000035e5e7212 */ /* 0x000fe200078e3cff */
[----:B------:R-:W-:Y:S01]  /*8610*/  UIADD3 UR33, UPT, UPT, UR37, UR5, URZ ;  /* 0x0000000525217290 */ /* 0x000fe2000fffe0ff */
[----:B------:R-:W-:Y:S01]  /*8620*/  LOP3.LUT R95, R95, R2, RZ, 0x3c, !PT ;  /* 0x000000025f5f7212 */ /* 0x000fe200078e3cff */
[----:B------:R-:W-:Y:S01]  /*8630*/  UIADD3 UR32, UPT, UPT, UR38, UR4, URZ ;  /* 0x0000000426207290 */ /* 0x000fe2000fffe0ff */
[----:B------:R-:W-:Y:S02]  /*8640*/  SEL R91, R91, RZ, P0 ;  /* 0x000000ff5b5b7207 */ /* 0x000fe40000000000 */
[----:B------:R-:W-:Y:S02]  /*8650*/  SEL R36, R0, RZ, P1 ;  /* 0x000000ff00247207 */ /* 0x000fe40000800000 */
[----:B------:R-:W-:Y:S07]  /*8660*/  BRA.U UP0, `(.L_x_135) ;  /* 0xffffffd500887547 */ /* 0x000fee000b83ffff */
[----:B------:R-:W-:-:S13]  /*8670*/  R2UR UR4, R88 ;  /* 0x00000000580472ca */ /* 0x000fda00000e0000 */
[----:B------:R-:W-:-:S09]  /*8680*/  UISETP.NE.AND UP0, UPT, UR4, URZ, UPT ;  /* 0x000000ff0400728c */ /* 0x000fd2000bf05270 */
[----:B------:R-:W-:Y:S05]  /*8690*/  BRA.U !UP0, `(.L_x_136) ;  /* 0x0000000108487547 */ /* 0x000fea000b800000 */
[----:B------:R-:W2:Y:S02]  /*86a0*/  LDCU.64 UR4, c[0x0][0x890] ;  /* 0x00011200ff0477ac */ /* 0x000ea40008000a00 */
[----:B--2---:R-:W-:-:S04]  /*86b0*/  UISETP.NE.U32.AND UP0, UPT, UR4, URZ, UPT ;  /* 0x000000ff0400728c */ /* 0x004fc8000bf05070 */
[----:B------:R-:W-:-:S09]  /*86c0*/  UISETP.NE.AND.EX UP0, UPT, UR5, URZ, UPT, UP0 ;  /* 0x000000ff0500728c */ /* 0x000fd2000bf05300 */
[----:B------:R-:W-:Y:S05]  /*86d0*/  BRA.U UP0, `(.L_x_137) ;  /* 0x00000001000c7547 */ /* 0x000fea000b800000 */
[----:B------:R-:W-:-:S13]  /*86e0*/  FSETP.NEU.AND P0, PT, R41, RZ, PT ;  /* 0x000000ff2900720b */ /* 0x000fda0003f0d000 */
[----:B------:R-:W-:Y:S05]  /*86f0*/  @!P0 EXIT ;  /* 0x000000000000894d */ /* 0x000fea0003800000 */
[----:B------:R-:W-:Y:S05]  /*8700*/  BRA `(.L_x_136) ;  /* 0x00000000002c7947 */ /* 0x000fea0003800000 */
.L_x_137:
[----:B------:R-:W-:Y:S01]  /*8710*/  ISETP.NE.AND P0, PT, R90, RZ, PT ;  /* 0x000000ff5a00720c */ /* 0x000fe20003f05270 */
[----:B------:R-:W-:-:S12]  /*8720*/  BSSY.RECONVERGENT B0, `(.L_x_136) ;  /* 0x0000009000007945 */ /* 0x000fd80003800200 */
[----:B------:R-:W-:Y:S05]  /*8730*/  @P0 BRA `(.L_x_138) ;  /* 0x0000000000140947 */ /* 0x000fea0003800000 */
[----:B------:R-:W2:Y:S02]  /*8740*/  LDCU.64 UR4, c[0x0][0x888] ;  /* 0x00011100ff0477ac */ /* 0x000ea40008000a00 */
[----:B--2---:R-:W-:-:S04]  /*8750*/  ISETP.NE.U32.AND P0, PT, RZ, UR4, PT ;  /* 0x00000004ff007c0c */ /* 0x004fc8000bf05070 */
[----:B------:R-:W-:-:S13]  /*8760*/  ISETP.NE.AND.EX P0, PT, RZ, UR5, PT, P0 ;  /* 0x00000005ff007c0c */ /* 0x000fda000bf05300 */
[----:B------:R-:W-:Y:S05]  /*8770*/  @!P0 EXIT ;  /* 0x000000000000894d */ /* 0x000fea0003800000 */
[----:B------:R-:W-:Y:S05]  /*8780*/  BRA `(.L_x_139) ;  /* 0x0000000000087947 */ /* 0x000fea0003800000 */
.L_x_138:
[----:B------:R-:W-:-:S13]  /*8790*/  FSETP.NEU.AND P0, PT, R41, RZ, PT ;  /* 0x000000ff2900720b */ /* 0x000fda0003f0d000 */
[----:B------:R-:W-:Y:S05]  /*87a0*/  @!P0 EXIT ;  /* 0x000000000000894d */ /* 0x000fea0003800000 */
.L_x_139:
[----:B------:R-:W-:Y:S05]  /*87b0*/  BSYNC.RECONVERGENT B0 ;  /* 0x0000000000007941 */ /* 0x000fea0003800200 */
.L_x_136:
[----:B------:R-:W2:Y:S01]  /*87c0*/  S2UR UR5, SR_CgaCtaId ;  /* 0x00000000000579c3 */ /* 0x000ea20000008800 */
[----:B------:R-:W-:Y:S01]  /*87d0*/  ULEA UR4, UR52, UR47, 0x3 ;  /* 0x0000002f34047291 */ /* 0x000fe2000f8e18ff */
[----:B------:R-:W-:-:S04]  /*87e0*/  DEPBAR.LE SB0, 0x0 ;  /* 0x000080000000791a */ /* 0x000fc80000000000 */
[----:B------:R-:W-:-:S04]  /*87f0*/  UIADD3 UR4, UPT, UPT, UR4, 0xb8, URZ ;  /* 0x000000b804047890 */ /* 0x000fc8000fffe0ff */
[----:B--2---:R-:W-:-:S09]  /*8800*/  UPRMT UR4, UR5, 0x654, UR4 ;  /* 0x0000065405047896 */ /* 0x004fd20008000004 */
[----:B------:R-:W-:Y:S01]  /*8810*/  SYNCS.ARRIVE.TRANS64.RED.A1T0 RZ, [UR4], RZ ;  /* 0x000000ffffff79a7 */ /* 0x000fe20008100404 */
[----:B------:R-:W-:Y:S05]  /*8820*/  EXIT ;  /* 0x000000000000794d */ /* 0x000fea0003800000 */
.L_x_25:
[----:B-1----:R1:W3:Y:S02]  /*8830*/  SYNCS.PHASECHK.TRANS64.TRYWAIT P0, [R0+URZ+0x150], R3 ;  /* 0x00015003000075a7 */ /* 0x0022e400080011ff */
[----:B---3--:R-:W-:Y:S05]  /*8840*/  @!P0 NANOSLEEP.SYNCS 0x989680 ;  /* 0x009896800000895d */ /* 0x008fea0003900000 */
[----:B------:R-:W3:Y:S02]  /*8850*/  @!P0 SYNCS.PHASECHK.TRANS64 P0, [R0+URZ+0x150], R3 ;  /* 0x00015003000085a7 */ /* 0x000ee400080010ff */
[----:B---3--:R-:W-:Y:S05]  /*8860*/  @!P0 BRA `(.L_x_25) ;  /* 0xfffffffc00f08947 */ /* 0x008fea000383ffff */
[----:B------:R-:W-:Y:S05]  /*8870*/  BRA `(.L_x_140) ;  /* 0xffffff9000cc7947 */ /* 0x000fea000383ffff */
.L_x_28:
[----:B-1----:R-:W-:-:S07]  /*8880*/  MOV R0, UR33 ;  /* 0x0000002100007c02 */ /* 0x002fce0008000f00 */
.L_x_141:
[----:B-1----:R1:W3:Y:S02]  /*8890*/  SYNCS.PHASECHK.TRANS64.TRYWAIT P0, [R0+URZ+0x50], R3 ;  /* 0x00005003000075a7 */ /* 0x0022e400080011ff */
[----:B---3--:R-:W-:Y:S05]  /*88a0*/  @!P0 NANOSLEEP.SYNCS 0x989680 ;  /* 0x009896800000895d */ /* 0x008fea0003900000 */
[----:B------:R-:W3:Y:S02]  /*88b0*/  @!P0 SYNCS.PHASECHK.TRANS64 P0, [R0+URZ+0x50], R3 ;  /* 0x00005003000085a7 */ /* 0x000ee400080010ff */
[----:B---3--:R-:W-:Y:S05]  /*88c0*/  @!P0 BRA `(.L_x_141) ;  /* 0xfffffffc00f08947 */ /* 0x008fea000383ffff */
[----:B------:R-:W-:Y:S05]  /*88d0*/  BRA `(.L_x_27) ;  /* 0xffffff94001c7947 */ /* 0x000fea000383ffff */
.L_x_35:
[----:B-1----:R-:W-:-:S07]  /*88e0*/  MOV R0, UR9 ;  /* 0x0000000900007c02 */ /* 0x002fce0008000f00 */
.L_x_142:
[----:B-1----:R1:W3:Y:S02]  /*88f0*/  SYNCS.PHASECHK.TRANS64.TRYWAIT P0, [R0+URZ+0x50], R3 ;  /* 0x00005003000075a7 */ /* 0x0022e400080011ff */
[----:B---3--:R-:W-:Y:S05]  /*8900*/  @!P0 NANOSLEEP.SYNCS 0x989680 ;  /* 0x009896800000895d */ /* 0x008fea0003900000 */
[----:B------:R-:W3:Y:S02]  /*8910*/  @!P0 SYNCS.PHASECHK.TRANS64 P0, [R0+URZ+0x50], R3 ;  /* 0x00005003000085a7 */ /* 0x000ee400080010ff */
[----:B---3--:R-:W-:Y:S05]  /*8920*/  @!P0 BRA `(.L_x_142) ;  /* 0xfffffffc00f08947 */ /* 0x008fea000383ffff */
[----:B------:R-:W-:Y:S05]  /*8930*/  BRA `(.L_x_34) ;  /* 0xffffff9400e07947 */ /* 0x000fea000383ffff */
.L_x_40:
[----:B-1----:R1:W3:Y:S02]  /*8940*/  SYNCS.PHASECHK.TRANS64.TRYWAIT P0, [R3+URZ+0xe0], R0 ;  /* 0x0000e000030075a7 */ /* 0x0022e400080011ff */
[----:B---3--:R-:W-:Y:S05]  /*8950*/  @!P0 NANOSLEEP.SYNCS 0x989680 ;  /* 0x009896800000895d */ /* 0x008fea0003900000 */
[----:B------:R-:W3:Y:S02]  /*8960*/  @!P0 SYNCS.PHASECHK.TRANS64 P0, [R3+URZ+0xe0], R0 ;  /* 0x0000e000030085a7 */ /* 0x000ee400080010ff */
[----:B---3--:R-:W-:Y:S05]  /*8970*/  @!P0 BRA `(.L_x_40) ;  /* 0xfffffffc00f08947 */ /* 0x008fea000383ffff */
[----:B------:R-:W-:Y:S05]  /*8980*/  BRA `(.L_x_143) ;  /* 0xffffff9800847947 */ /* 0x000fea000383ffff */
.L_x_44:
[----:B-1----:R-:W-:-:S07]  /*8990*/  MOV R0, UR4 ;  /* 0x0000000400007c02 */ /* 0x002fce0008000f00 */
.L_x_144:
[----:B-1----:R1:W3:Y:S02]  /*89a0*/  SYNCS.PHASECHK.TRANS64.TRYWAIT P0, [R0+URZ], R3 ;  /* 0x00000003000075a7 */ /* 0x0022e400080011ff */
[----:B---3--:R-:W-:Y:S05]  /*89b0*/  @!P0 NANOSLEEP.SYNCS 0x989680 ;  /* 0x009896800000895d */ /* 0x008fea0003900000 */
[----:B------:R-:W3:Y:S02]  /*89c0*/  @!P0 SYNCS.PHASECHK.TRANS64 P0, [R0+URZ], R3 ;  /* 0x00000003000085a7 */ /* 0x000ee400080010ff */
[----:B---3--:R-:W-:Y:S05]  /*89d0*/  @!P0 BRA `(.L_x_144) ;  /* 0xfffffffc00f08947 */ /* 0x008fea000383ffff */
[----:B------:R-:W-:Y:S05]  /*89e0*/  BRA `(.L_x_145) ;  /* 0xffffffa000307947 */ /* 0x000fea000383ffff */
.L_x_45:
[----:B------:R-:W-:-:S07]  /*89f0*/  MOV R0, UR5 ;  /* 0x0000000500007c02 */ /* 0x000fce0008000f00 */
.L_x_146:
[----:B-1----:R1:W3:Y:S02]  /*8a00*/  SYNCS.PHASECHK.TRANS64.TRYWAIT P0, [R0+URZ], R3 ;  /* 0x00000003000075a7 */ /* 0x0022e400080011ff */
[----:B---3--:R-:W-:Y:S05]  /*8a10*/  @!P0 NANOSLEEP.SYNCS 0x989680 ;  /* 0x009896800000895d */ /* 0x008fea0003900000 */
[----:B------:R-:W3:Y:S02]  /*8a20*/  @!P0 SYNCS.PHASECHK.TRANS64 P0, [R0+URZ], R3 ;  /* 0x00000003000085a7 */ /* 0x000ee400080010ff */
[----:B---3--:R-:W-:Y:S05]  /*8a30*/  @!P0 BRA `(.L_x_146) ;  /* 0xfffffffc00f08947 */ /* 0x008fea000383ffff */
[----:B------:R-:W-:Y:S05]  /*8a40*/  BRA `(.L_x_147) ;  /* 0xffffffa0003c7947 */ /* 0x000fea000383ffff */
.L_x_46:
[----:B------:R-:W-:-:S07]  /*8a50*/  MOV R0, UR5 ;  /* 0x0000000500007c02 */ /* 0x000fce0008000f00 */
.L_x_148:
[----:B-1----:R1:W3:Y:S02]  /*8a60*/  SYNCS.PHASECHK.TRANS64.TRYWAIT P0, [R0+URZ], R3 ;  /* 0x00000003000075a7 */ /* 0x0022e400080011ff */
[----:B---3--:R-:W-:Y:S05]  /*8a70*/  @!P0 NANOSLEEP.SYNCS 0x989680 ;  /* 0x009896800000895d */ /* 0x008fea0003900000 */
[----:B------:R-:W3:Y:S02]  /*8a80*/  @!P0 SYNCS.PHASECHK.TRANS64 P0, [R0+URZ], R3 ;  /* 0x00000003000085a7 */ /* 0x000ee400080010ff */
[----:B---3--:R-:W-:Y:S05]  /*8a90*/  @!P0 BRA `(.L_x_148) ;  /* 0xfffffffc00f08947 */ /* 0x008fea000383ffff */
[----:B------:R-:W-:Y:S05]  /*8aa0*/  BRA `(.L_x_149) ;  /* 0xffffffa000487947 */ /* 0x000fea000383ffff */
.L_x_47:
[----:B------:R-:W-:-:S07]  /*8ab0*/  MOV R0, UR5 ;  /* 0x0000000500007c02 */ /* 0x000fce0008000f00 */
.L_x_150:
[----:B-1----:R1:W3:Y:S02]  /*8ac0*/  SYNCS.PHASECHK.TRANS64.TRYWAIT P0, [R0+URZ], R3 ;  /* 0x00000003000075a7 */ /* 0x0022e400080011ff */
[----:B---3--:R-:W-:Y:S05]  /*8ad0*/  @!P0 NANOSLEEP.SYNCS 0x989680 ;  /* 0x009896800000895d */ /* 0x008fea0003900000 */
[----:B------:R-:W3:Y:S02]  /*8ae0*/  @!P0 SYNCS.PHASECHK.TRANS64 P0, [R0+URZ], R3 ;  /* 0x00000003000085a7 */ /* 0x000ee400080010ff */
[----:B---3--:R-:W-:Y:S05]  /*8af0*/  @!P0 BRA `(.L_x_150) ;  /* 0xfffffffc00f08947 */ /* 0x008fea000383ffff */
[----:B------:R-:W-:Y:S05]  /*8b00*/  BRA `(.L_x_151) ;  /* 0xffffffa000547947 */ /* 0x000fea000383ffff */
.L_x_48:
[----:B------:R-:W-:-:S07]  /*8b10*/  MOV R0, UR5 ;  /* 0x0000000500007c02 */ /* 0x000fce0008000f00 */
.L_x_152:
[----:B-1----:R1:W3:Y:S02]  /*8b20*/  SYNCS.PHASECHK.TRANS64.TRYWAIT P0, [R0+URZ], R3 ;  /* 0x00000003000075a7 */ /* 0x0022e400080011ff */
[----:B---3--:R-:W-:Y:S05]  /*8b30*/  @!P0 NANOSLEEP.SYNCS 0x989680 ;  /* 0x009896800000895d */ /* 0x008fea0003900000 */
[----:B------:R-:W3:Y:S02]  /*8b40*/  @!P0 SYNCS.PHASECHK.TRANS64 P0, [R0+URZ], R3 ;  /* 0x00000003000085a7 */ /* 0x000ee400080010ff */
[----:B---3--:R-:W-:Y:S05]  /*8b50*/  @!P0 BRA `(.L_x_152) ;  /* 0xfffffffc00f08947 */ /* 0x008fea000383ffff */
[----:B------:R-:W-:Y:S05]  /*8b60*/  BRA `(.L_x_153) ;  /* 0xffffffa000607947 */ /* 0x000fea000383ffff */
.L_x_49:
[----:B------:R-:W-:-:S07]  /*8b70*/  MOV R0, UR5 ;  /* 0x0000000500007c02 */ /* 0x000fce0008000f00 */
.L_x_154:
[----:B-1----:R1:W3:Y:S02]  /*8b80*/  SYNCS.PHASECHK.TRANS64.TRYWAIT P0, [R0+URZ], R3 ;  /* 0x00000003000075a7 */ /* 0x0022e400080011ff */
[----:B---3--:R-:W-:Y:S05]  /*8b90*/  @!P0 NANOSLEEP.SYNCS 0x989680 ;  /* 0x009896800000895d */ /* 0x008fea0003900000 */
[----:B------:R-:W3:Y:S02]  /*8ba0*/  @!P0 SYNCS.PHASECHK.TRANS64 P0, [R0+URZ], R3 ;  /* 0x00000003000085a7 */ /* 0x000ee400080010ff */
[----:B---3--:R-:W-:Y:S05]  /*8bb0*/  @!P0 BRA `(.L_x_154) ;  /* 0xfffffffc00f08947 */ /* 0x008fea000383ffff */
[----:B------:R-:W-:Y:S05]  /*8bc0*/  BRA `(.L_x_155) ;  /* 0xffffffa0006c7947 */ /* 0x000fea000383ffff */
.L_x_50:
[----:B------:R-:W-:-:S07]  /*8bd0*/  MOV R0, UR5 ;  /* 0x0000000500007c02 */ /* 0x000fce0008000f00 */
.L_x_156:
[----:B-1----:R1:W3:Y:S02]  /*8be0*/  SYNCS.PHASECHK.TRANS64.TRYWAIT P0, [R0+URZ], R3 ;  /* 0x00000003000075a7 */ /* 0x0022e400080011ff */
[----:B---3--:R-:W-:Y:S05]  /*8bf0*/  @!P0 NANOSLEEP.SYNCS 0x989680 ;  /* 0x009896800000895d */ /* 0x008fea0003900000 */
[----:B------:R-:W3:Y:S02]  /*8c00*/  @!P0 SYNCS.PHASECHK.TRANS64 P0, [R0+URZ], R3 ;  /* 0x00000003000085a7 */ /* 0x000ee400080010ff */
[----:B---3--:R-:W-:Y:S05]  /*8c10*/  @!P0 BRA `(.L_x_156) ;  /* 0xfffffffc00f08947 */ /* 0x008fea000383ffff */
[----:B------:R-:W-:Y:S05]  /*8c20*/  BRA `(.L_x_157) ;  /* 0xffffffa000787947 */ /* 0x000fea000383ffff */
.L_x_51:
[----:B------:R-:W-:-:S07]  /*8c30*/  MOV R0, UR5 ;  /* 0x0000000500007c02 */ /* 0x000fce0008000f00 */
.L_x_158:
[----:B-1----:R1:W3:Y:S02]  /*8c40*/  SYNCS.PHASECHK.TRANS64.TRYWAIT P0, [R0+URZ], R3 ;  /* 0x00000003000075a7 */ /* 0x0022e400080011ff */
[----:B---3--:R-:W-:Y:S05]  /*8c50*/  @!P0 NANOSLEEP.SYNCS 0x989680 ;  /* 0x009896800000895d */ /* 0x008fea0003900000 */
[----:B------:R-:W3:Y:S02]  /*8c60*/  @!P0 SYNCS.PHASECHK.TRANS64 P0, [R0+URZ], R3 ;  /* 0x00000003000085a7 */ /* 0x000ee400080010ff */
[----:B---3--:R-:W-:Y:S05]  /*8c70*/  @!P0 BRA `(.L_x_158) ;  /* 0xfffffffc00f08947 */ /* 0x008fea000383ffff */
[----:B------:R-:W-:Y:S05]  /*8c80*/  BRA `(.L_x_159) ;  /* 0xffffffa000847947 */ /* 0x000fea000383ffff */
.L_x_52:
[----:B------:R-:W-:-:S07]  /*8c90*/  MOV R0, UR5 ;  /* 0x0000000500007c02 */ /* 0x000fce0008000f00 */
.L_x_160:
[----:B-1----:R1:W3:Y:S02]  /*8ca0*/  SYNCS.PHASECHK.TRANS64.TRYWAIT P0, [R0+URZ], R3 ;  /* 0x00000003000075a7 */ /* 0x0022e400080011ff */
[----:B---3--:R-:W-:Y:S05]  /*8cb0*/  @!P0 NANOSLEEP.SYNCS 0x989680 ;  /* 0x009896800000895d */ /* 0x008fea0003900000 */
[----:B------:R-:W3:Y:S02]  /*8cc0*/  @!P0 SYNCS.PHASECHK.TRANS64 P0, [R0+URZ], R3 ;  /* 0x00000003000085a7 */ /* 0x000ee400080010ff */
[----:B---3--:R-:W-:Y:S05]  /*8cd0*/  @!P0 BRA `(.L_x_160) ;  /* 0xfffffffc00f08947 */ /* 0x008fea000383ffff */
[----:B------:R-:W-:Y:S05]  /*8ce0*/  BRA `(.L_x_161) ;  /* 0xffffffa000907947 */ /* 0x000fea000383ffff */
.L_x_55:
[----:B--2---:R2:W3:Y:S02]  /*8cf0*/  SYNCS.PHASECHK.TRANS64.TRYWAIT P0, [R0+URZ+0x140], R5 ;  /* 0x00014005000075a7 */ /* 0x0044e400080011ff */
[----:B---3--:R-:W-:Y:S05]  /*8d00*/  @!P0 NANOSLEEP.SYNCS 0x989680 ;  /* 0x009896800000895d */ /* 0x008fea0003900000 */
[----:B------:R-:W3:Y:S02]  /*8d10*/  @!P0 SYNCS.PHASECHK.TRANS64 P0, [R0+URZ+0x140], R5 ;  /* 0x00014005000085a7 */ /* 0x000ee400080010ff */
[----:B---3--:R-:W-:Y:S05]  /*8d20*/  @!P0 BRA `(.L_x_55) ;  /* 0xfffffffc00f08947 */ /* 0x008fea000383ffff */
[----:B------:R-:W-:Y:S05]  /*8d30*/  BRA `(.L_x_162) ;  /* 0xffffffa000f47947 */ /* 0x000fea000383ffff */
.L_x_56:
[----:B------:R-:W-:-:S07]  /*8d40*/  MOV R0, UR4 ;  /* 0x0000000400007c02 */ /* 0x000fce0008000f00 */
.L_x_163:
[----:B--2---:R2:W3:Y:S02]  /*8d50*/  SYNCS.PHASECHK.TRANS64.TRYWAIT P0, [R0+URZ+0xf0], R7 ;  /* 0x0000f007000075a7 */ /* 0x0044e400080011ff */
[----:B---3--:R-:W-:Y:S05]  /*8d60*/  @!P0 NANOSLEEP.SYNCS 0x989680 ;  /* 0x009896800000895d */ /* 0x008fea0003900000 */
[----:B------:R-:W3:Y:S02]  /*8d70*/  @!P0 SYNCS.PHASECHK.TRANS64 P0, [R0+URZ+0xf0], R7 ;  /* 0x0000f007000085a7 */ /* 0x000ee400080010ff */
[----:B---3--:R-:W-:Y:S05]  /*8d80*/  @!P0 BRA `(.L_x_163) ;  /* 0xfffffffc00f08947 */ /* 0x008fea000383ffff */
[----:B------:R-:W-:Y:S05]  /*8d90*/  BRA `(.L_x_164) ;  /* 0xffffffa400047947 */ /* 0x000fea000383ffff */
.L_x_57:
[----:B--2---:R2:W3:Y:S02]  /*8da0*/  SYNCS.PHASECHK.TRANS64.TRYWAIT P1, [R0+URZ+0xe0], R5 ;  /* 0x0000e005000075a7 */ /* 0x0044e400080211ff */
[----:B---3--:R-:W-:Y:S05]  /*8db0*/  @!P1 NANOSLEEP.SYNCS 0x989680 ;  /* 0x009896800000995d */ /* 0x008fea0003900000 */
[----:B------:R-:W3:Y:S02]  /*8dc0*/  @!P1 SYNCS.PHASECHK.TRANS64 P1, [R0+URZ+0xe0], R5 ;  /* 0x0000e005000095a7 */ /* 0x000ee400080210ff */
[----:B---3--:R-:W-:Y:S05]  /*8dd0*/  @!P1 BRA `(.L_x_57) ;  /* 0xfffffffc00f09947 */ /* 0x008fea000383ffff */
[----:B------:R-:W-:Y:S05]  /*8de0*/  BRA `(.L_x_165) ;  /* 0xffffffa400347947 */ /* 0x000fea000383ffff */
.L_x_60:
[----:B------:R-:W-:-:S07]  /*8df0*/  MOV R0, UR4 ;  /* 0x0000000400007c02 */ /* 0x000fce0008000f00 */
.L_x_166:
[----:B--2---:R2:W3:Y:S02]  /*8e00*/  SYNCS.PHASECHK.TRANS64.TRYWAIT P0, [R0+URZ+0xf0], R3 ;  /* 0x0000f003000075a7 */ /* 0x0044e400080011ff */
[----:B---3--:R-:W-:Y:S05]  /*8e10*/  @!P0 NANOSLEEP.SYNCS 0x989680 ;  /* 0x009896800000895d */ /* 0x008fea0003900000 */
[----:B------:R-:W3:Y:S02]  /*8e20*/  @!P0 SYNCS.PHASECHK.TRANS64 P0, [R0+URZ+0xf0], R3 ;  /* 0x0000f003000085a7 */ /* 0x000ee400080010ff */
[----:B---3--:R-:W-:Y:S05]  /*8e30*/  @!P0 BRA `(.L_x_166) ;  /* 0xfffffffc00f08947 */ /* 0x008fea000383ffff */
[----:B------:R-:W-:Y:S05]  /*8e40*/  BRA `(.L_x_59) ;  /* 0xffffffa400887947 */ /* 0x000fea000383ffff */
.L_x_69:
[----:B--2---:R-:W-:-:S04]  /*8e50*/  MOV R5, UR5 ;  /* 0x0000000500057c02 */ /* 0x004fc80008000f00 */
[----:B------:R2:W3:Y:S03]  /*8e60*/  SYNCS.PHASECHK.TRANS64.TRYWAIT P0, [R5+URZ+0x8], R6 ;  /* 0x00000806050075a7 */ /* 0x0004e600080011ff */
[----:B---3--:R-:W-:Y:S05]  /*8e70*/  @!P0 NANOSLEEP.SYNCS 0x989680 ;  /* 0x009896800000895d */ /* 0x008fea0003900000 */
[----:B------:R-:W3:Y:S02]  /*8e80*/  @!P0 SYNCS.PHASECHK.TRANS64 P0, [R5+URZ+0x8], R6 ;  /* 0x00000806050085a7 */ /* 0x000ee400080010ff */
[----:B---3--:R-:W-:Y:S05]  /*8e90*/  @!P0 BRA `(.L_x_69) ;  /* 0xfffffffc00ec8947 */ /* 0x008fea000383ffff */
[----:B------:R-:W-:Y:S05]  /*8ea0*/  BRA `(.L_x_68) ;  /* 0xffffffa800407947 */ /* 0x000fea000383ffff */
.L_x_71:
[----:B------:R-:W-:Y:S01]  /*8eb0*/  BSSY B0, `(.L_x_167) ;  /* 0x0000006000007945 */ /* 0x000fe20003800000 */
[----:B------:R-:W-:-:S07]  /*8ec0*/  MOV R15, 0xffffffff ;  /* 0xffffffff000f7802 */ /* 0x000fce0000000f00 */
[----:B-12--5:R-:W-:Y:S05]  /*8ed0*/  WARPSYNC.COLLECTIVE R15, `(.L_x_168) ;  /* 0x000000000f0c7348 */ /* 0x026fea0003c00000 */
[----:B------:R-:W-:Y:S02]  /*8ee0*/  ELECT P6, UR79, PT ;  /* 0x00000000004f782f */ /* 0x000fe400038c0000 */
[----:B------:R-:W-:Y:S01]  /*8ef0*/  MOV R14, UR79 ;  /* 0x0000004f000e7c02 */ /* 0x000fe20008000f00 */
[----:B-12--5:R-:W-:Y:S10]  /*8f00*/  ENDCOLLECTIVE ;  /* 0x000000000000791b */ /* 0x026ff40003800000 */
.L_x_168:
[----:B------:R-:W-:Y:S05]  /*8f10*/  BSYNC B0 ;  /* 0x0000000000007941 */ /* 0x000fea0003800000 */
.L_x_167:
[----:B------:R-:W-:Y:S01]  /*8f20*/  PLOP3.LUT P0, PT, P6, PT, PT, 0x80, 0x8 ;  /* 0x000000000008781c */ /* 0x000fe2000370f070 */
[----:B------:R-:W-:-:S12]  /*8f30*/  BRA `(.L_x_169) ;  /* 0xffffffa8006c7947 */ /* 0x000fd8000383ffff */
.L_x_73:
[----:B--2---:R-:W-:-:S04]  /*8f40*/  MOV R3, UR5 ;  /* 0x0000000500037c02 */ /* 0x004fc80008000f00 */
[----:B------:R2:W3:Y:S03]  /*8f50*/  SYNCS.PHASECHK.TRANS64.TRYWAIT P0, [R3+URZ+0x8], R4 ;  /* 0x00000804030075a7 */ /* 0x0004e600080011ff */
[----:B---3--:R-:W-:Y:S05]  /*8f60*/  @!P0 NANOSLEEP.SYNCS 0x989680 ;  /* 0x009896800000895d */ /* 0x008fea0003900000 */
[----:B------:R-:W3:Y:S02]  /*8f70*/  @!P0 SYNCS.PHASECHK.TRANS64 P0, [R3+URZ+0x8], R4 ;  /* 0x00000804030085a7 */ /* 0x000ee400080010ff */
[----:B---3--:R-:W-:Y:S05]  /*8f80*/  @!P0 BRA `(.L_x_73) ;  /* 0xfffffffc00ec8947 */ /* 0x008fea000383ffff */
[----:B------:R-:W-:Y:S05]  /*8f90*/  BRA `(.L_x_72) ;  /* 0xffffffa800707947 */ /* 0x000fea000383ffff */
.L_x_74:
[----:B-1----:R1:W2:Y:S02]  /*8fa0*/  SYNCS.PHASECHK.TRANS64.TRYWAIT P0, [R0+URZ+0xe0], R5 ;  /* 0x0000e005000075a7 */ /* 0x0022a400080011ff */
[----:B--2---:R-:W-:Y:S05]  /*8fb0*/  @!P0 NANOSLEEP.SYNCS 0x989680 ;  /* 0x009896800000895d */ /* 0x004fea0003900000 */
[----:B------:R-:W2:Y:S02]  /*8fc0*/  @!P0 SYNCS.PHASECHK.TRANS64 P0, [R0+URZ+0xe0], R5 ;  /* 0x0000e005000085a7 */ /* 0x000ea400080010ff */
[----:B--2---:R-:W-:Y:S05]  /*8fd0*/  @!P0 BRA `(.L_x_74) ;  /* 0xfffffffc00f08947 */ /* 0x004fea000383ffff */
[----:B------:R-:W-:Y:S05]  /*8fe0*/  BRA `(.L_x_170) ;  /* 0xffffffac005c7947 */ /* 0x000fea000383ffff */
.L_x_76:
[----:B------:R-:W-:-:S07]  /*8ff0*/  MOV R0, UR31 ;  /* 0x0000001f00007c02 */ /* 0x000fce0008000f00 */
.L_x_171:
[----:B-1----:R1:W2:Y:S02]  /*9000*/  SYNCS.PHASECHK.TRANS64.TRYWAIT P0, [R0+URZ+0x120], R5 ;  /* 0x00012005000075a7 */ /* 0x0022a400080011ff */
[----:B--2---:R-:W-:Y:S05]  /*9010*/  @!P0 NANOSLEEP.SYNCS 0x989680 ;  /* 0x009896800000895d */ /* 0x004fea0003900000 */
[----:B------:R-:W2:Y:S02]  /*9020*/  @!P0 SYNCS.PHASECHK.TRANS64 P0, [R0+URZ+0x120], R5 ;  /* 0x00012005000085a7 */ /* 0x000ea400080010ff */
[----:B--2---:R-:W-:Y:S05]  /*9030*/  @!P0 BRA `(.L_x_171) ;  /* 0xfffffffc00f08947 */ /* 0x004fea000383ffff */
[----:B------:R-:W-:Y:S05]  /*9040*/  BRA `(.L_x_172) ;  /* 0xffffffac00a87947 */ /* 0x000fea000383ffff */
.L_x_79:
[----:B------:R-:W-:Y:S07]  /*9050*/  MOV R0, UR5 ;  /* 0x0000000500007c02 */ /* 0x000fee0008000f00 */
.L_x_173:
[----:B-1----:R1:W2:Y:S02]  /*9060*/  SYNCS.PHASECHK.TRANS64.TRYWAIT P0, [R0+URZ], R5 ;  /* 0x00000005000075a7 */ /* 0x0022a400080011ff */
[----:B--2---:R-:W-:Y:S05]  /*9070*/  @!P0 NANOSLEEP.SYNCS 0x989680 ;  /* 0x009896800000895d */ /* 0x004fea0003900000 */
[----:B------:R-:W2:Y:S02]  /*9080*/  @!P0 SYNCS.PHASECHK.TRANS64 P0, [R0+URZ], R5 ;  /* 0x00000005000085a7 */ /* 0x000ea400080010ff */
[----:B--2---:R-:W-:Y:S05]  /*9090*/  @!P0 BRA `(.L_x_173) ;  /* 0xfffffffc00f08947 */ /* 0x004fea000383ffff */
[----:B------:R-:W-:Y:S05]  /*90a0*/  BRA `(.L_x_78) ;  /* 0xffffffac00bc7947 */ /* 0x000fea000383ffff */
.L_x_83:
[----:B-1----:R-:W-:-:S07]  /*90b0*/  MOV R0, UR4 ;  /* 0x0000000400007c02 */ /* 0x002fce0008000f00 */
.L_x_174:
[----:B-1----:R1:W2:Y:S02]  /*90c0*/  SYNCS.PHASECHK.TRANS64.TRYWAIT P0, [R0+URZ], R3 ;  /* 0x00000003000075a7 */ /* 0x0022a400080011ff */
[----:B--2---:R-:W-:Y:S05]  /*90d0*/  @!P0 NANOSLEEP.SYNCS 0x989680 ;  /* 0x009896800000895d */ /* 0x004fea0003900000 */
[----:B------:R-:W2:Y:S02]  /*90e0*/  @!P0 SYNCS.PHASECHK.TRANS64 P0, [R0+URZ], R3 ;  /* 0x00000003000085a7 */ /* 0x000ea400080010ff */
[----:B--2---:R-:W-:Y:S05]  /*90f0*/  @!P0 BRA `(.L_x_174) ;  /* 0xfffffffc00f08947 */ /* 0x004fea000383ffff */
[----:B------:R-:W-:Y:S05]  /*9100*/  BRA `(.L_x_175) ;  /* 0xffffffb000b07947 */ /* 0x000fea000383ffff */
.L_x_84:
[----:B------:R-:W-:-:S07]  /*9110*/  MOV R0, UR5 ;  /* 0x0000000500007c02 */ /* 0x000fce0008000f00 */
.L_x_176:
[----:B-1----:R1:W2:Y:S02]  /*9120*/  SYNCS.PHASECHK.TRANS64.TRYWAIT P0, [R0+URZ], R3 ;  /* 0x00000003000075a7 */ /* 0x0022a400080011ff */
[----:B--2---:R-:W-:Y:S05]  /*9130*/  @!P0 NANOSLEEP.SYNCS 0x989680 ;  /* 0x009896800000895d */ /* 0x004fea0003900000 */
[----:B------:R-:W2:Y:S02]  /*9140*/  @!P0 SYNCS.PHASECHK.TRANS64 P0, [R0+URZ], R3 ;  /* 0x00000003000085a7 */ /* 0x000ea400080010ff */
[----:B--2---:R-:W-:Y:S05]  /*9150*/  @!P0 BRA `(.L_x_176) ;  /* 0xfffffffc00f08947 */ /* 0x004fea000383ffff */
[----:B------:R-:W-:Y:S05]  /*9160*/  BRA `(.L_x_177) ;  /* 0xffffffb000bc7947 */ /* 0x000fea000383ffff */
.L_x_85:
[----:B------:R-:W-:-:S07]  /*9170*/  MOV R0, UR5 ;  /* 0x0000000500007c02 */ /* 0x000fce0008000f00 */
.L_x_178:
[----:B-1----:R1:W2:Y:S02]  /*9180*/  SYNCS.PHASECHK.TRANS64.TRYWAIT P0, [R0+URZ], R3 ;  /* 0x00000003000075a7 */ /* 0x0022a400080011ff */
[----:B--2---:R-:W-:Y:S05]  /*9190*/  @!P0 NANOSLEEP.SYNCS 0x989680 ;  /* 0x009896800000895d */ /* 0x004fea0003900000 */
[----:B------:R-:W2:Y:S02]  /*91a0*/  @!P0 SYNCS.PHASECHK.TRANS64 P0, [R0+URZ], R3 ;  /* 0x00000003000085a7 */ /* 0x000ea400080010ff */
[----:B--2---:R-:W-:Y:S05]  /*91b0*/  @!P0 BRA `(.L_x_178) ;  /* 0xfffffffc00f08947 */ /* 0x004fea000383ffff */
[----:B------:R-:W-:Y:S05]  /*91c0*/  BRA `(.L_x_179) ;  /* 0xffffffb000c87947 */ /* 0x000fea000383ffff */
.L_x_88:
[----:B------:R-:W-:-:S07]  /*91d0*/  MOV R0, UR26 ;  /* 0x0000001a00007c02 */ /* 0x000fce0008000f00 */
.L_x_180:
[----:B-1----:R1:W2:Y:S02]  /*91e0*/  SYNCS.PHASECHK.TRANS64.TRYWAIT P1, [R0+URZ+0x160], R3 ;  /* 0x00016003000075a7 */ /* 0x0022a400080211ff */
[----:B--2---:R-:W-:Y:S05]  /*91f0*/  @!P1 NANOSLEEP.SYNCS 0x989680 ;  /* 0x009896800000995d */ /* 0x004fea0003900000 */
[----:B------:R-:W2:Y:S02]  /*9200*/  @!P1 SYNCS.PHASECHK.TRANS64 P1, [R0+URZ+0x160], R3 ;  /* 0x00016003000095a7 */ /* 0x000ea400080210ff */
[----:B--2---:R-:W-:Y:S05]  /*9210*/  @!P1 BRA `(.L_x_180) ;  /* 0xfffffffc00f09947 */ /* 0x004fea000383ffff */
[----:B------:R-:W-:Y:S05]  /*9220*/  BRA `(.L_x_181) ;  /* 0xffffffb400147947 */ /* 0x000fea000383ffff */
.L_x_93:
[----:B--2---:R2:W3:Y:S02]  /*9230*/  SYNCS.PHASECHK.TRANS64.TRYWAIT P0, [R8+URZ+0xe0], R5 ;  /* 0x0000e005080075a7 */ /* 0x0044e400080011ff */
[----:B---3--:R-:W-:Y:S05]  /*9240*/  @!P0 NANOSLEEP.SYNCS 0x989680 ;  /* 0x009896800000895d */ /* 0x008fea0003900000 */
[----:B------:R-:W3:Y:S02]  /*9250*/  @!P0 SYNCS.PHASECHK.TRANS64 P0, [R8+URZ+0xe0], R5 ;  /* 0x0000e005080085a7 */ /* 0x000ee400080010ff */
[----:B---3--:R-:W-:Y:S05]  /*9260*/  @!P0 BRA `(.L_x_93) ;  /* 0xfffffffc00f08947 */ /* 0x008fea000383ffff */
[----:B------:R-:W-:Y:S05]  /*9270*/  BRA `(.L_x_182) ;  /* 0xffffffb800407947 */ /* 0x000fea000383ffff */
.L_x_96:
[----:B------:R-:W-:Y:S07]  /*9280*/  MOV R0, UR24 ;  /* 0x0000001800007c02 */ /* 0x000fee0008000f00 */
.L_x_183:
[----:B--2---:R2:W3:Y:S02]  /*9290*/  SYNCS.PHASECHK.TRANS64.TRYWAIT P1, [R0+URZ+0xd8], R5 ;  /* 0x0000d805000075a7 */ /* 0x0044e400080211ff */
[----:B---3--:R-:W-:Y:S05]  /*92a0*/  @!P1 NANOSLEEP.SYNCS 0x989680 ;  /* 0x009896800000995d */ /* 0x008fea0003900000 */
[----:B------:R-:W3:Y:S02]  /*92b0*/  @!P1 SYNCS.PHASECHK.TRANS64 P1, [R0+URZ+0xd8], R5 ;  /* 0x0000d805000095a7 */ /* 0x000ee400080210ff */
[----:B---3--:R-:W-:Y:S05]  /*92c0*/  @!P1 BRA `(.L_x_183) ;  /* 0xfffffffc00f09947 */ /* 0x008fea000383ffff */
[----:B------:R-:W-:Y:S05]  /*92d0*/  BRA `(.L_x_95) ;  /* 0xffffffbc00b87947 */ /* 0x000fea000383ffff */
.L_x_99:
[----:B------:R-:W-:Y:S07]  /*92e0*/  MOV R0, UR4 ;  /* 0x0000000400007c02 */ /* 0x000fee0008000f00 */
.L_x_184:
[----:B--2---:R2:W3:Y:S02]  /*92f0*/  SYNCS.PHASECHK.TRANS64.TRYWAIT P0, [R0+URZ+0xb8], R5 ;  /* 0x0000b805000075a7 */ /* 0x0044e400080011ff */
[----:B---3--:R-:W-:Y:S05]  /*9300*/  @!P0 NANOSLEEP.SYNCS 0x989680 ;  /* 0x009896800000895d */ /* 0x008fea0003900000 */
[----:B------:R-:W3:Y:S02]  /*9310*/  @!P0 SYNCS.PHASECHK.TRANS64 P0, [R0+URZ+0xb8], R5 ;  /* 0x0000b805000085a7 */ /* 0x000ee400080010ff */
[----:B---3--:R-:W-:Y:S05]  /*9320*/  @!P0 BRA `(.L_x_184) ;  /* 0xfffffffc00f08947 */ /* 0x008fea000383ffff */
[----:B------:R-:W-:Y:S05]  /*9330*/  BRA `(.L_x_185) ;  /* 0xffffffc000147947 */ /* 0x000fea000383ffff */
.L_x_100:
[----:B------:R-:W-:Y:S07]  /*9340*/  MOV R5, UR5 ;  /* 0x0000000500057c02 */ /* 0x000fee0008000f00 */
.L_x_186:
[----:B--2---:R2:W3:Y:S02]  /*9350*/  SYNCS.PHASECHK.TRANS64.TRYWAIT P0, [R5+URZ+0xb8], R0 ;  /* 0x0000b800050075a7 */ /* 0x0044e400080011ff */
[----:B---3--:R-:W-:Y:S05]  /*9360*/  @!P0 NANOSLEEP.SYNCS 0x989680 ;  /* 0x009896800000895d */ /* 0x008fea0003900000 */
[----:B------:R-:W3:Y:S02]  /*9370*/  @!P0 SYNCS.PHASECHK.TRANS64 P0, [R5+URZ+0xb8], R0 ;  /* 0x0000b800050085a7 */ /* 0x000ee400080010ff */
[----:B---3--:R-:W-:Y:S05]  /*9380*/  @!P0 BRA `(.L_x_186) ;  /* 0xfffffffc00f08947 */ /* 0x008fea000383ffff */
[----:B------:R-:W-:Y:S05]  /*9390*/  BRA `(.L_x_187) ;  /* 0xffffffc000807947 */ /* 0x000fea000383ffff */
.L_x_102:
[----:B------:R-:W-:-:S07]  /*93a0*/  MOV R0, UR4 ;  /* 0x0000000400007c02 */ /* 0x000fce0008000f00 */
.L_x_188:
[----:B--2---:R2:W3:Y:S02]  /*93b0*/  SYNCS.PHASECHK.TRANS64.TRYWAIT P0, [R0+URZ], R3 ;  /* 0x00000003000075a7 */ /* 0x0044e400080011ff */
[----:B---3--:R-:W-:Y:S05]  /*93c0*/  @!P0 NANOSLEEP.SYNCS 0x989680 ;  /* 0x009896800000895d */ /* 0x008fea0003900000 */
[----:B------:R-:W3:Y:S02]  /*93d0*/  @!P0 SYNCS.PHASECHK.TRANS64 P0, [R0+URZ], R3 ;  /* 0x00000003000085a7 */ /* 0x000ee400080010ff */
[----:B---3--:R-:W-:Y:S05]  /*93e0*/  @!P0 BRA `(.L_x_188) ;  /* 0xfffffffc00f08947 */ /* 0x008fea000383ffff */
[----:B------:R-:W-:Y:S05]  /*93f0*/  BRA `(.L_x_189) ;  /* 0xffffffc400187947 */ /* 0x000fea000383ffff */
.L_x_103:
[----:B------:R-:W-:-:S07]  /*9400*/  MOV R0, UR5 ;  /* 0x0000000500007c02 */ /* 0x000fce0008000f00 */
.L_x_190:
[----:B--2---:R2:W3:Y:S02]  /*9410*/  SYNCS.PHASECHK.TRANS64.TRYWAIT P0, [R0+URZ], R3 ;  /* 0x00000003000075a7 */ /* 0x0044e400080011ff */
[----:B---3--:R-:W-:Y:S05]  /*9420*/  @!P0 NANOSLEEP.SYNCS 0x989680 ;  /* 0x009896800000895d */ /* 0x008fea0003900000 */
[----:B------:R-:W3:Y:S02]  /*9430*/  @!P0 SYNCS.PHASECHK.TRANS64 P0, [R0+URZ], R3 ;  /* 0x00000003000085a7 */ /* 0x000ee400080010ff */
[----:B---3--:R-:W-:Y:S05]  /*9440*/  @!P0 BRA `(.L_x_190) ;  /* 0xfffffffc00f08947 */ /* 0x008fea000383ffff */
[----:B------:R-:W-:Y:S05]  /*9450*/  BRA `(.L_x_191) ;  /* 0xffffffc400247947 */ /* 0x000fea000383ffff */
.L_x_105:
[----:B-1----:R1:W2:Y:S02]  /*9460*/  SYNCS.PHASECHK.TRANS64.TRYWAIT P0, [R3+URZ+0xe0], R0 ;  /* 0x0000e000030075a7 */ /* 0x0022a400080011ff */
[----:B--2---:R-:W-:Y:S05]  /*9470*/  @!P0 NANOSLEEP.SYNCS 0x989680 ;  /* 0x009896800000895d */ /* 0x004fea0003900000 */
[----:B------:R-:W2:Y:S02]  /*9480*/  @!P0 SYNCS.PHASECHK.TRANS64 P0, [R3+URZ+0xe0], R0 ;  /* 0x0000e000030085a7 */ /* 0x000ea400080010ff */
[----:B--2---:R-:W-:Y:S05]  /*9490*/  @!P0 BRA `(.L_x_105) ;  /* 0xfffffffc00f08947 */ /* 0x004fea000383ffff */
[----:B------:R-:W-:Y:S05]  /*94a0*/  BRA `(.L_x_192) ;  /* 0xffffffc8000c7947 */ /* 0x000fea000383ffff */
.L_x_115:
[----:B-1----:R1:W2:Y:S02]  /*94b0*/  SYNCS.PHASECHK.TRANS64.TRYWAIT P1, [R0+URZ+0xa0], R3 ;  /* 0x0000a003000075a7 */ /* 0x0022a400080211ff */
[----:B--2---:R-:W-:Y:S05]  /*94c0*/  @!P1 NANOSLEEP.SYNCS 0x989680 ;  /* 0x009896800000995d */ /* 0x004fea0003900000 */
[----:B------:R-:W2:Y:S02]  /*94d0*/  @!P1 SYNCS.PHASECHK.TRANS64 P1, [R0+URZ+0xa0], R3 ;  /* 0x0000a003000095a7 */ /* 0x000ea400080210ff */
[----:B--2---:R-:W-:Y:S05]  /*94e0*/  @!P1 BRA `(.L_x_115) ;  /* 0xfffffffc00f09947 */ /* 0x004fea000383ffff */
[----:B------:R-:W-:Y:S05]  /*94f0*/  BRA `(.L_x_114) ;  /* 0xffffffd400a47947 */ /* 0x000fea000383ffff */
.L_x_117:
[----:B-1----:R1:W4:Y:S02]  /*9500*/  SYNCS.PHASECHK.TRANS64.TRYWAIT P0, [R89+URZ+0x100], R2 ;  /* 0x00010002590075a7 */ /* 0x00232400080011ff */
[----:B----4-:R-:W-:Y:S05]  /*9510*/  @!P0 NANOSLEEP.SYNCS 0x989680 ;  /* 0x009896800000895d */ /* 0x010fea0003900000 */
[----:B------:R-:W4:Y:S02]  /*9520*/  @!P0 SYNCS.PHASECHK.TRANS64 P0, [R89+URZ+0x100], R2 ;  /* 0x00010002590085a7 */ /* 0x000f2400080010ff */
[----:B----4-:R-:W-:Y:S05]  /*9530*/  @!P0 BRA `(.L_x_117) ;  /* 0xfffffffc00f08947 */ /* 0x010fea000383ffff */
[----:B------:R-:W-:Y:S05]  /*9540*/  BRA `(.L_x_116) ;  /* 0xffffffd400dc7947 */ /* 0x000fea000383ffff */
.L_x_128:
[----:B---3--:R3:W4:Y:S02]  /*9550*/  SYNCS.PHASECHK.TRANS64.TRYWAIT P0, [R3+URZ+0xa0], R4 ;  /* 0x0000a004030075a7 */ /* 0x00872400080011ff */
[----:B----4-:R-:W-:Y:S05]  /*9560*/  @!P0 NANOSLEEP.SYNCS 0x989680 ;  /* 0x009896800000895d */ /* 0x010fea0003900000 */
[----:B------:R-:W4:Y:S02]  /*9570*/  @!P0 SYNCS.PHASECHK.TRANS64 P0, [R3+URZ+0xa0], R4 ;  /* 0x0000a004030085a7 */ /* 0x000f2400080010ff */
[----:B----4-:R-:W-:Y:S05]  /*9580*/  @!P0 BRA `(.L_x_128) ;  /* 0xfffffffc00f08947 */ /* 0x010fea000383ffff */
[----:B------:R-:W-:Y:S05]  /*9590*/  BRA `(.L_x_127) ;  /* 0xffffffe000cc7947 */ /* 0x000fea000383ffff */
        .weak           $__internal_0_$__cuda_sm10x_tcgen05_guardrail_trap_col_being_dealloced_not_returned_by_alloc
        .type           $__internal_0_$__cuda_sm10x_tcgen05_guardrail_trap_col_being_dealloced_not_returned_by_alloc,@function
        .size           $__internal_0_$__cuda_sm10x_tcgen05_guardrail_trap_col_being_dealloced_not_returned_by_alloc,($__internal_1_$__cuda_sm10x_tcgen05_guardrail_trap_phase_invalid_during_alloc - $__internal_0_$__cuda_sm10x_tcgen05_guardrail_trap_col_being_dealloced_not_returned_by_alloc)
$__internal_0_$__cuda_sm10x_tcgen05_guardrail_trap_col_being_dealloced_not_returned_by_alloc:
[----:B------:R-:W-:Y:S05]  /*95a0*/  BPT.TRAP 0x1 ;  /* 0x000000040000795c */ /* 0x000fea0000300000 */
[----:B------:R-:W-:-:S04]  /*95b0*/  HFMA2 R3, -RZ, RZ, 0, 0 ;  /* 0x00000000ff037431 */ /* 0x000fc800000001ff */
[----:B------:R-:W-:Y:S05]  /*95c0*/  RET.REL.NODEC R2 `(_ZN7cutlass13device_kernelINS_4gemm6kernel13GemmUniversalIN4cute5tupleIJiiiiEEENS1_10collective13CollectiveMmaINS1_35MainloopSm100TmaUmmaWarpSpecializedILi10ELi2ELi4ENS5_IJNS4_1CILi4EEENSA_ILi1EEESC_EEEEENS5_IJNSA_ILi256EEENSA_ILi64EEESG_EEENS_10bfloat16_tENS5_IJlSC_lEEESI_SJ_NS4_8TiledMMAINS4_8MMA_AtomIJNS4_26SM100_MMA_F16BF16_2x1SM_SSISI_SI_fLi256ELi64ELNS4_4UMMA5MajorE0ELSO_0ELNSN_7ScaleInE0ELSP_0EEEEEENS4_6LayoutINS5_IJSC_SC_SC_EEENS5_IJNSA_ILi0EEESU_SU_EEEEENS5_IJNS4_10UnderscoreESX_SX_EEEEENS4_18SM100_TMA_2SM_LOADENS4_14ComposedLayoutINS4_7SwizzleILi3ELi4ELi3EEENS4_18smem_ptr_flag_bitsILi16EEENSS_INS5_IJNSA_ILi8EEESG_EEENS5_IJSG_SC_EEEEEEEvNS4_8identityENS4_28SM100_TMA_2SM_LOAD_MULTICASTES1A_vS1B_EENS_8epilogue10collective18CollectiveEpilogueINS1E_23Sm100TmaWarpSpecializedILi3ELi2ELi32ELb1ELb0EEEJNS5_IJNSA_ILi128EEESG_SG_EEENS5_IJNSS_IS1J_SC_EENSS_INSA_ILi32EEESC_EEEEESI_SJ_SI_SJ_NS1E_6fusion15FusionCallbacksIS1I_NS1P_17LinearCombinationISI_fSI_fLNS_15FloatRoundStyleE2EEES1K_S1O_JEEENS4_5SM1004TMEM4LOAD26SM100_TMEM_LOAD_32dp32b32xENS4_13SM90_TMA_LOADENS11_INS12_ILi2ELi4ELi3EEES15_NSS_INS5_IJS16_S1M_EEENS5_IJS1M_SC_EEEEEEENS4_39AutoVectorizingCopyWithAssumedAlignmentILi128EEENS4_14SM90_TMA_STOREES24_S26_S26_EEEvvEEEEvNT_6ParamsE) ;  /* 0xffffff68028c7950 */ /* 0x000fea0003c3ffff */
        .weak           $__internal_1_$__cuda_sm10x_tcgen05_guardrail_trap_phase_invalid_during_alloc
        .type           $__internal_1_$__cuda_sm10x_tcgen05_guardrail_trap_phase_invalid_during_alloc,@function
        .size           $__internal_1_$__cuda_sm10x_tcgen05_guardrail_trap_phase_invalid_during_alloc,($__internal_2_$__cuda_sm10x_tcgen05_guardrail_trap_unallocated_columns_being_dealloced - $__internal_1_$__cuda_sm10x_tcgen05_guardrail_trap_phase_invalid_during_alloc)
$__internal_1_$__cuda_sm10x_tcgen05_guardrail_trap_phase_invalid_during_alloc:
[----:B------:R-:W-:Y:S05]  /*95d0*/  BPT.TRAP 0x1 ;  /* 0x000000040000795c */ /* 0x000fea0000300000 */
[----:B------:R-:W-:-:S04]  /*95e0*/  MOV R5, 0x0 ;  /* 0x0000000000057802 */ /* 0x000fc80000000f00 */
[----:B------:R-:W-:Y:S05]  /*95f0*/  RET.REL.NODEC R4 `(_ZN7cutlass13device_kernelINS_4gemm6kernel13GemmUniversalIN4cute5tupleIJiiiiEEENS1_10collective13CollectiveMmaINS1_35MainloopSm100TmaUmmaWarpSpecializedILi10ELi2ELi4ENS5_IJNS4_1CILi4EEENSA_ILi1EEESC_EEEEENS5_IJNSA_ILi256EEENSA_ILi64EEESG_EEENS_10bfloat16_tENS5_IJlSC_lEEESI_SJ_NS4_8TiledMMAINS4_8MMA_AtomIJNS4_26SM100_MMA_F16BF16_2x1SM_SSISI_SI_fLi256ELi64ELNS4_4UMMA5MajorE0ELSO_0ELNSN_7ScaleInE0ELSP_0EEEEEENS4_6LayoutINS5_IJSC_SC_SC_EEENS5_IJNSA_ILi0EEESU_SU_EEEEENS5_IJNS4_10UnderscoreESX_SX_EEEEENS4_18SM100_TMA_2SM_LOADENS4_14ComposedLayoutINS4_7SwizzleILi3ELi4ELi3EEENS4_18smem_ptr_flag_bitsILi16EEENSS_INS5_IJNSA_ILi8EEESG_EEENS5_IJSG_SC_EEEEEEEvNS4_8identityENS4_28SM100_TMA_2SM_LOAD_MULTICASTES1A_vS1B_EENS_8epilogue10collective18CollectiveEpilogueINS1E_23Sm100TmaWarpSpecializedILi3ELi2ELi32ELb1ELb0EEEJNS5_IJNSA_ILi128EEESG_SG_EEENS5_IJNSS_IS1J_SC_EENSS_INSA_ILi32EEESC_EEEEESI_SJ_SI_SJ_NS1E_6fusion15FusionCallbacksIS1I_NS1P_17LinearCombinationISI_fSI_fLNS_15FloatRoundStyleE2EEES1K_S1O_JEEENS4_5SM1004TMEM4LOAD26SM100_TMEM_LOAD_32dp32b32xENS4_13SM90_TMA_LOADENS11_INS12_ILi2ELi4ELi3EEES15_NSS_INS5_IJS16_S1M_EEENS5_IJS1M_SC_EEEEEEENS4_39AutoVectorizingCopyWithAssumedAlignmentILi128EEENS4_14SM90_TMA_STOREES24_S26_S26_EEEvvEEEEvNT_6ParamsE) ;  /* 0xffffff6804807950 */ /* 0x000fea0003c3ffff */
        .weak           $__internal_2_$__cuda_sm10x_tcgen05_guardrail_trap_unallocated_columns_being_dealloced
        .type           $__internal_2_$__cuda_sm10x_tcgen05_guardrail_trap_unallocated_columns_being_dealloced,@function
        .size           $__internal_2_$__cuda_sm10x_tcgen05_guardrail_trap_unallocated_columns_being_dealloced,(.L_x_194 - $__internal_2_$__cuda_sm10x_tcgen05_guardrail_trap_unallocated_columns_being_dealloced)
$__internal_2_$__cuda_sm10x_tcgen05_guardrail_trap_unallocated_columns_being_dealloced:
[----:B------:R-:W-:Y:S05]  /*9600*/  BPT.TRAP 0x1 ;  /* 0x000000040000795c */ /* 0x000fea0000300000 */
[----:B------:R-:W-:-:S04]  /*9610*/  HFMA2 R3, -RZ, RZ, 0, 0 ;  /* 0x00000000ff037431 */ /* 0x000fc800000001ff */
[----:B------:R-:W-:Y:S05]  /*9620*/  RET.REL.NODEC R2 `(_ZN7cutlass13device_kernelINS_4gemm6kernel13GemmUniversalIN4cute5tupleIJiiiiEEENS1_10collective13CollectiveMmaINS1_35MainloopSm100TmaUmmaWarpSpecializedILi10ELi2ELi4ENS5_IJNS4_1CILi4EEENSA_ILi1EEESC_EEEEENS5_IJNSA_ILi256EEENSA_ILi64EEESG_EEENS_10bfloat16_tENS5_IJlSC_lEEESI_SJ_NS4_8TiledMMAINS4_8MMA_AtomIJNS4_26SM100_MMA_F16BF16_2x1SM_SSISI_SI_fLi256ELi64ELNS4_4UMMA5MajorE0ELSO_0ELNSN_7ScaleInE0ELSP_0EEEEEENS4_6LayoutINS5_IJSC_SC_SC_EEENS5_IJNSA_ILi0EEESU_SU_EEEEENS5_IJNS4_10UnderscoreESX_SX_EEEEENS4_18SM100_TMA_2SM_LOADENS4_14ComposedLayoutINS4_7SwizzleILi3ELi4ELi3EEENS4_18smem_ptr_flag_bitsILi16EEENSS_INS5_IJNSA_ILi8EEESG_EEENS5_IJSG_SC_EEEEEEEvNS4_8identityENS4_28SM100_TMA_2SM_LOAD_MULTICASTES1A_vS1B_EENS_8epilogue10collective18CollectiveEpilogueINS1E_23Sm100TmaWarpSpecializedILi3ELi2ELi32ELb1ELb0EEEJNS5_IJNSA_ILi128EEESG_SG_EEENS5_IJNSS_IS1J_SC_EENSS_INSA_ILi32EEESC_EEEEESI_SJ_SI_SJ_NS1E_6fusion15FusionCallbacksIS1I_NS1P_17LinearCombinationISI_fSI_fLNS_15FloatRoundStyleE2EEES1K_S1O_JEEENS4_5SM1004TMEM4LOAD26SM100_TMEM_LOAD_32dp32b32xENS4_13SM90_TMA_LOADENS11_INS12_ILi2ELi4ELi3EEES15_NSS_INS5_IJS16_S1M_EEENS5_IJS1M_SC_EEEEEEENS4_39AutoVectorizingCopyWithAssumedAlignmentILi128EEENS4_14SM90_TMA_STOREES24_S26_S26_EEEvvEEEEvNT_6ParamsE) ;  /* 0xffffff6802747950 */ /* 0x000fea0003c3ffff */
.L_x_193:
[----:B------:R-:W-:-:S00]  /*9630*/  BRA `(.L_x_193) ;  /* 0xfffffffc00fc7947 */ /* 0x000fc0000383ffff */
[----:B------:R-:W-:-:S00]  /*9640*/  NOP ;  /* 0x0000000000007918 */ /* 0x000fc00000000000 */
        /* <DEDUP_REMOVED lines=11> */
.L_x_194:


//--------------------- .nv.global.init           --------------------------
	.section	.nv.global.init,"aw",@progbits
.nv.global.init:
	.type		$str$27,@object
	.size		$str$27,($str$28 - $str$27)
$str$27:
        /*0000*/ 	.byte	0x28, 0x61, 0x64, 0x64, 0x72, 0x65, 0x73, 0x73, 0x20, 0x26, 0x20, 0x6d, 0x61, 0x73, 0x6b, 0x29
        /*0010*/ 	.byte	0x20, 0x3d, 0x3d, 0x20, 0x30, 0x00
	.type		$str$28,@object
	.size		$str$28,($str$26 - $str$28)
$str$28:
        /*0016*/ 	.byte	0x2f, 0x74, 0x6d, 0x70, 0x2f, 0x63, 0x75, 0x74, 0x6c, 0x61, 0x73, 0x73, 0x5f, 0x73, 0x77, 0x65
        /*0026*/ 	.byte	0x65, 0x70, 0x5f, 0x73, 0x72, 0x63, 0x2f, 0x69, 0x6e, 0x63, 0x6c, 0x75, 0x64, 0x65, 0x2f, 0x63
        /*0036*/ 	.byte	0x75, 0x74, 0x65, 0x2f, 0x70, 0x6f, 0x69, 0x6e, 0x74, 0x65, 0x72, 0x5f, 0x66, 0x6c, 0x61, 0x67
        /*0046*/ 	.byte	0x67, 0x65, 0x64, 0x2e, 0x68, 0x70, 0x70, 0x00
	.type		$str$26,@object
	.size		$str$26,($str$25 - $str$26)
$str$26:
        /*004e*/ 	.byte	0x2f, 0x74, 0x6d, 0x70, 0x2f, 0x63, 0x75, 0x74, 0x6c, 0x61, 0x73, 0x73, 0x5f, 0x73, 0x77, 0x65
        /*005e*/ 	.byte	0x65, 0x70, 0x5f, 0x73, 0x72, 0x63, 0x2f, 0x69, 0x6e, 0x63, 0x6c, 0x75, 0x64, 0x65, 0x2f, 0x63
        /*006e*/ 	.byte	0x75, 0x74, 0x65, 0x2f, 0x61, 0x74, 0x6f, 0x6d, 0x2f, 0x63, 0x6f, 0x70, 0x79, 0x5f, 0x74, 0x72
        /*007e*/ 	.byte	0x61, 0x69, 0x74, 0x73, 0x5f, 0x73, 0x6d, 0x31, 0x30, 0x30, 0x2e, 0x68, 0x70, 0x70, 0x00
	.type		$str$25,@object
	.size		$str$25,(__unnamed_1 - $str$25)
$str$25:
        /*008d*/ 	.byte	0x28, 0x28, 0x75, 0x69, 0x6e, 0x74, 0x33, 0x32, 0x5f, 0x74, 0x28, 0x74, 0x68, 0x72, 0x65, 0x61
        /*009d*/ 	.byte	0x64, 0x49, 0x64, 0x78, 0x2e, 0x78, 0x29, 0x20, 0x2f, 0x20, 0x33, 0x32, 0x29, 0x20, 0x25, 0x20
        /*00ad*/ 	.byte	0x34, 0x29, 0x20, 0x3d, 0x3d, 0x20, 0x28, 0x28, 0x28, 0x74, 0x6d, 0x65, 0x6d, 0x5f, 0x61, 0x64
        /*00bd*/ 	.byte	0x64, 0x72, 0x20, 0x3e, 0x3e, 0x20, 0x31, 0x36, 0x29, 0x20, 0x2f, 0x20, 0x33, 0x32, 0x29, 0x20
        /*00cd*/ 	.byte	0x25, 0x20, 0x34, 0x29, 0x00
	.type		__unnamed_1,@object
	.size		__unnamed_1,(__unnamed_2 - __unnamed_1)
__unnamed_1:
        /*00d2*/ 	.byte	0x61, 0x75, 0x74, 0x6f, 0x20, 0x63, 0x75, 0x74, 0x65, 0x3a, 0x3a, 0x61, 0x73, 0x5f, 0x70, 0x6f
        /* <DEDUP_REMOVED lines=24> */
        /*0262*/ 	.byte	0x34, 0x30, 0x39, 0x36, 0x3e, 0x3e, 0x3e, 0x3e, 0x5d, 0x00
	.type		__unnamed_2,@object
	.size		__unnamed_2,(.L_2 - __unnamed_2)
__unnamed_2:
        /* <DEDUP_REMOVED lines=42> */
        /*050c*/ 	.byte	0x3e, 0x3e, 0x5d, 0x00
.L_2:


//--------------------- .nv.shared._ZN7cutlass13device_kernelINS_4gemm6kernel13GemmUniversalIN4cute5tupleIJiiiiEEENS1_10collective13CollectiveMmaINS1_35MainloopSm100TmaUmmaWarpSpecializedILi10ELi2ELi4ENS5_IJNS4_1CILi4EEENSA_ILi1EEESC_EEEEENS5_IJNSA_ILi256EEENSA_ILi64EEESG_EEENS_10bfloat16_tENS5_IJlSC_lEEESI_SJ_NS4_8TiledMMAINS4_8MMA_AtomIJNS4_26SM100_MMA_F16BF16_2x1SM_SSISI_SI_fLi256ELi64ELNS4_4UMMA5MajorE0ELSO_0ELNSN_7ScaleInE0ELSP_0EEEEEENS4_6LayoutINS5_IJSC_SC_SC_EEENS5_IJNSA_ILi0EEESU_SU_EEEEENS5_IJNS4_10UnderscoreESX_SX_EEEEENS4_18SM100_TMA_2SM_LOADENS4_14ComposedLayoutINS4_7SwizzleILi3ELi4ELi3EEENS4_18smem_ptr_flag_bitsILi16EEENSS_INS5_IJNSA_ILi8EEESG_EEENS5_IJSG_SC_EEEEEEEvNS4_8identityENS4_28SM100_TMA_2SM_LOAD_MULTICASTES1A_vS1B_EENS_8epilogue10collective18CollectiveEpilogueINS1E_23Sm100TmaWarpSpecializedILi3ELi2ELi32ELb1ELb0EEEJNS5_IJNSA_ILi128EEESG_SG_EEENS5_IJNSS_IS1J_SC_EENSS_INSA_ILi32EEESC_EEEEESI_SJ_SI_SJ_NS1E_6fusion15FusionCallbacksIS1I_NS1P_17LinearCombinationISI_fSI_fLNS_15FloatRoundStyleE2EEES1K_S1O_JEEENS4_5SM1004TMEM4LOAD26SM100_TMEM_LOAD_32dp32b32xENS4_13SM90_TMA_LOADENS11_INS12_ILi2ELi4ELi3EEES15_NSS_INS5_IJS16_S1M_EEENS5_IJS1M_SC_EEEEEEENS4_39AutoVectorizingCopyWithAssumedAlignmentILi128EEENS4_14SM90_TMA_STOREES24_S26_S26_EEEvvEEEEvNT_6ParamsE --------------------------
	.section	.nv.shared._ZN7cutlass13device_kernelINS_4gemm6kernel13GemmUniversalIN4cute5tupleIJiiiiEEENS1_10collective13CollectiveMmaINS1_35MainloopSm100TmaUmmaWarpSpecializedILi10ELi2ELi4ENS5_IJNS4_1CILi4EEENSA_ILi1EEESC_EEEEENS5_IJNSA_ILi256EEENSA_ILi64EEESG_EEENS_10bfloat16_tENS5_IJlSC_lEEESI_SJ_NS4_8TiledMMAINS4_8MMA_AtomIJNS4_26SM100_MMA_F16BF16_2x1SM_SSISI_SI_fLi256ELi64ELNS4_4UMMA5MajorE0ELSO_0ELNSN_7ScaleInE0ELSP_0EEEEEENS4_6LayoutINS5_IJSC_SC_SC_EEENS5_IJNSA_ILi0EEESU_SU_EEEEENS5_IJNS4_10UnderscoreESX_SX_EEEEENS4_18SM100_TMA_2SM_LOADENS4_14ComposedLayoutINS4_7SwizzleILi3ELi4ELi3EEENS4_18smem_ptr_flag_bitsILi16EEENSS_INS5_IJNSA_ILi8EEESG_EEENS5_IJSG_SC_EEEEEEEvNS4_8identityENS4_28SM100_TMA_2SM_LOAD_MULTICASTES1A_vS1B_EENS_8epilogue10collective18CollectiveEpilogueINS1E_23Sm100TmaWarpSpecializedILi3ELi2ELi32ELb1ELb0EEEJNS5_IJNSA_ILi128EEESG_SG_EEENS5_IJNSS_IS1J_SC_EENSS_INSA_ILi32EEESC_EEEEESI_SJ_SI_SJ_NS1E_6fusion15FusionCallbacksIS1I_NS1P_17LinearCombinationISI_fSI_fLNS_15FloatRoundStyleE2EEES1K_S1O_JEEENS4_5SM1004TMEM4LOAD26SM100_TMEM_LOAD_32dp32b32xENS4_13SM90_TMA_LOADENS11_INS12_ILi2ELi4ELi3EEES15_NSS_INS5_IJS16_S1M_EEENS5_IJS1M_SC_EEEEEEENS4_39AutoVectorizingCopyWithAssumedAlignmentILi128EEENS4_14SM90_TMA_STOREES24_S26_S26_EEEvvEEEEvNT_6ParamsE,"aw",@nobits
	.sectionflags	@""
	.align	16
	.zero		1024


//--------------------- .nv.shared.reserved.0     --------------------------
	.section	.nv.shared.reserved.0,"aw",@nobits
	.weak		__nv_reservedSMEM_offset_0_alias
	.size		__nv_reservedSMEM_offset_0_alias, 0, 64
	.other		__nv_reservedSMEM_offset_0_alias,@"STO_CUDA_RESERVED_SHARED STV_DEFAULT"
__nv_reservedSMEM_offset_0_alias:
	.zero		0
.nv.shared.reserved.0:
	.zero		64
	.weak		__nv_reservedSMEM_tcgen05_partition
	.type		__nv_reservedSMEM_tcgen05_partition,@object
	.size		__nv_reservedSMEM_tcgen05_partition,(.L_0 - __nv_reservedSMEM_tcgen05_partition)
__nv_reservedSMEM_tcgen05_partition:
	.zero		32
.L_0:


//--------------------- .nv.global                --------------------------
	.section	.nv.global,"aw",@nobits
.nv.global:
	.type		_ZN40_INTERNAL_7d3d6f27_4_k_cu_191edf70_309534cute1_E,@object
	.size		_ZN40_INTERNAL_7d3d6f27_4_k_cu_191edf70_309534cute1_E,(_ZN40_INTERNAL_7d3d6f27_4_k_cu_191edf70_309534cuda3std3__45__cpo6cbeginE - _ZN40_INTERNAL_7d3d6f27_4_k_cu_191edf70_309534cute1_E)
_ZN40_INTERNAL_7d3d6f27_4_k_cu_191edf70_309534cute1_E:
	.zero		1
	.type		_ZN40_INTERNAL_7d3d6f27_4_k_cu_191edf70_309534cuda3std3__45__cpo6cbeginE,@object
	.size		_ZN40_INTERNAL_7d3d6f27_4_k_cu_191edf70_309534cuda3std3__45__cpo6cbeginE,(_ZN40_INTERNAL_7d3d6f27_4_k_cu_191edf70_309534cuda3std3__48in_placeE - _ZN40_INTERNAL_7d3d6f27_4_k_cu_191edf70_309534cuda3std3__45__cpo6cbeginE)
_ZN40_INTERNAL_7d3d6f27_4_k_cu_191edf70_309534cuda3std3__45__cpo6cbeginE:
	.zero		1
	.type		_ZN40_INTERNAL_7d3d6f27_4_k_cu_191edf70_309534cuda3std3__48in_placeE,@object
	.size		_ZN40_INTERNAL_7d3d6f27_4_k_cu_191edf70_309534cuda3std3__48in_placeE,(_ZN40_INTERNAL_7d3d6f27_4_k_cu_191edf70_309534cuda3std6ranges3__45__cpo9iter_moveE - _ZN40_INTERNAL_7d3d6f27_4_k_cu_191edf70_309534cuda3std3__48in_placeE)
_ZN40_INTERNAL_7d3d6f27_4_k_cu_191edf70_309534cuda3std3__48in_placeE:
	.zero		1
	.type		_ZN40_INTERNAL_7d3d6f27_4_k_cu_191edf70_309534cuda3std6ranges3__45__cpo9iter_moveE,@object
	.size		_ZN40_INTERNAL_7d3d6f27_4_k_cu_191edf70_309534cuda3std6ranges3__45__cpo9iter_moveE,(_ZN40_INTERNAL_7d3d6f27_4_k_cu_191edf70_309534cuda3std3__45__cpo5beginE - _ZN40_INTERNAL_7d3d6f27_4_k_cu_191edf70_309534cuda3std6ranges3__45__cpo9iter_moveE)
_ZN40_INTERNAL_7d3d6f27_4_k_cu_191edf70_309534cuda3std6ranges3__45__cpo9iter_moveE:
	.zero		1
	.type		_ZN40_INTERNAL_7d3d6f27_4_k_cu_191edf70_309534cuda3std3__45__cpo5beginE,@object
	.size		_ZN40_INTERNAL_7d3d6f27_4_k_cu_191edf70_309534cuda3std3__45__cpo5beginE,(_ZN40_INTERNAL_7d3d6f27_4_k_cu_191edf70_309534cuda3std3__442_GLOBAL__N__7d3d6f27_4_k_cu_191edf70_309536ignoreE - _ZN40_INTERNAL_7d3d6f27_4_k_cu_191edf70_309534cuda3std3__45__cpo5beginE)
_ZN40_INTERNAL_7d3d6f27_4_k_cu_191edf70_309534cuda3std3__45__cpo5beginE:
	.zero		1
	.type		_ZN40_INTERNAL_7d3d6f27_4_k_cu_191edf70_309534cuda3std3__442_GLOBAL__N__7d3d6f27_4_k_cu_191edf70_309536ignoreE,@object
	.size		_ZN40_INTERNAL_7d3d6f27_4_k_cu_191edf70_309534cuda3std3__442_GLOBAL__N__7d3d6f27_4_k_cu_191edf70_309536ignoreE,(_ZN40_INTERNAL_7d3d6f27_4_k_cu_191edf70_309534cute7productE - _ZN40_INTERNAL_7d3d6f27_4_k_cu_191edf70_309534cuda3std3__442_GLOBAL__N__7d3d6f27_4_k_cu_191edf70_309536ignoreE)
_ZN40_INTERNAL_7d3d6f27_4_k_cu_191edf70_309534cuda3std3__442_GLOBAL__N__7d3d6f27_4_k_cu_191edf70_309536ignoreE:
	.zero		1
	.type		_ZN40_INTERNAL_7d3d6f27_4_k_cu_191edf70_309534cute7productE,@object
	.size		_ZN40_INTERNAL_7d3d6f27_4_k_cu_191edf70_309534cute7productE,(_ZN40_INTERNAL_7d3d6f27_4_k_cu_191edf70_309534cuda3std3__45__cpo3endE - _ZN40_INTERNAL_7d3d6f27_4_k_cu_191edf70_309534cute7productE)
_ZN40_INTERNAL_7d3d6f27_4_k_cu_191edf70_309534cute7productE:
	.zero		1
	.type		_ZN40_INTERNAL_7d3d6f27_4_k_cu_191edf70_309534cuda3std3__45__cpo3endE,@object
	.size		_ZN40_INTERNAL_7d3d6f27_4_k_cu_191edf70_309534cuda3std3__45__cpo3endE,(_ZN40_INTERNAL_7d3d6f27_4_k_cu_191edf70_309534cuda3std3__419piecewise_constructE - _ZN40_INTERNAL_7d3d6f27_4_k_cu_191edf70_309534cuda3std3__45__cpo3endE)
_ZN40_INTERNAL_7d3d6f27_4_k_cu_191edf70_309534cuda3std3__45__cpo3endE:
	.zero		1
	.type		_ZN40_INTERNAL_7d3d6f27_4_k_cu_191edf70_309534cuda3std3__419piecewise_constructE,@object
	.size		_ZN40_INTERNAL_7d3d6f27_4_k_cu_191edf70_309534cuda3std3__419piecewise_constructE,(_ZN40_INTERNAL_7d3d6f27_4_k_cu_191edf70_309534cuda3std3__45__cpo4cendE - _ZN40_INTERNAL_7d3d6f27_4_k_cu_191edf70_309534cuda3std3__419piecewise_constructE)
_ZN40_INTERNAL_7d3d6f27_4_k_cu_191edf70_309534cuda3std3__419piecewise_constructE:
	.zero		1
	.type		_ZN40_INTERNAL_7d3d6f27_4_k_cu_191edf70_309534cuda3std3__45__cpo4cendE,@object
	.size		_ZN40_INTERNAL_7d3d6f27_4_k_cu_191edf70_309534cuda3std3__45__cpo4cendE,(_ZN40_INTERNAL_7d3d6f27_4_k_cu_191edf70_309534cuda3std6ranges3__45__cpo4swapE - _ZN40_INTERNAL_7d3d6f27_4_k_cu_191edf70_309534cuda3std3__45__cpo4cendE)
_ZN40_INTERNAL_7d3d6f27_4_k_cu_191edf70_309534cuda3std3__45__cpo4cendE:
	.zero		1
	.type		_ZN40_INTERNAL_7d3d6f27_4_k_cu_191edf70_309534cuda3std6ranges3__45__cpo4swapE,@object
	.size		_ZN40_INTERNAL_7d3d6f27_4_k_cu_191edf70_309534cuda3std6ranges3__45__cpo4swapE,(.L_10 - _ZN40_INTERNAL_7d3d6f27_4_k_cu_191edf70_309534cuda3std6ranges3__45__cpo4swapE)
_ZN40_INTERNAL_7d3d6f27_4_k_cu_191edf70_309534cuda3std6ranges3__45__cpo4swapE:
	.zero		1
.L_10:


//--------------------- .nv.constant0._ZN7cutlass13device_kernelINS_4gemm6kernel13GemmUniversalIN4cute5tupleIJiiiiEEENS1_10collective13CollectiveMmaINS1_35MainloopSm100TmaUmmaWarpSpecializedILi10ELi2ELi4ENS5_IJNS4_1CILi4EEENSA_ILi1EEESC_EEEEENS5_IJNSA_ILi256EEENSA_ILi64EEESG_EEENS_10bfloat16_tENS5_IJlSC_lEEESI_SJ_NS4_8TiledMMAINS4_8MMA_AtomIJNS4_26SM100_MMA_F16BF16_2x1SM_SSISI_SI_fLi256ELi64ELNS4_4UMMA5MajorE0ELSO_0ELNSN_7ScaleInE0ELSP_0EEEEEENS4_6LayoutINS5_IJSC_SC_SC_EEENS5_IJNSA_ILi0EEESU_SU_EEEEENS5_IJNS4_10UnderscoreESX_SX_EEEEENS4_18SM100_TMA_2SM_LOADENS4_14ComposedLayoutINS4_7SwizzleILi3ELi4ELi3EEENS4_18smem_ptr_flag_bitsILi16EEENSS_INS5_IJNSA_ILi8EEESG_EEENS5_IJSG_SC_EEEEEEEvNS4_8identityENS4_28SM100_TMA_2SM_LOAD_MULTICASTES1A_vS1B_EENS_8epilogue10collective18CollectiveEpilogueINS1E_23Sm100TmaWarpSpecializedILi3ELi2ELi32ELb1ELb0EEEJNS5_IJNSA_ILi128EEESG_SG_EEENS5_IJNSS_IS1J_SC_EENSS_INSA_ILi32EEESC_EEEEESI_SJ_SI_SJ_NS1E_6fusion15FusionCallbacksIS1I_NS1P_17LinearCombinationISI_fSI_fLNS_15FloatRoundStyleE2EEES1K_S1O_JEEENS4_5SM1004TMEM4LOAD26SM100_TMEM_LOAD_32dp32b32xENS4_13SM90_TMA_LOADENS11_INS12_ILi2ELi4ELi3EEES15_NSS_INS5_IJS16_S1M_EEENS5_IJS1M_SC_EEEEEEENS4_39AutoVectorizingCopyWithAssumedAlignmentILi128EEENS4_14SM90_TMA_STOREES24_S26_S26_EEEvvEEEEvNT_6ParamsE --------------------------
	.section	.nv.constant0._ZN7cutlass13device_kernelINS_4gemm6kernel13GemmUniversalIN4cute5tupleIJiiiiEEENS1_10collective13CollectiveMmaINS1_35MainloopSm100TmaUmmaWarpSpecializedILi10ELi2ELi4ENS5_IJNS4_1CILi4EEENSA_ILi1EEESC_EEEEENS5_IJNSA_ILi256EEENSA_ILi64EEESG_EEENS_10bfloat16_tENS5_IJlSC_lEEESI_SJ_NS4_8TiledMMAINS4_8MMA_AtomIJNS4_26SM100_MMA_F16BF16_2x1SM_SSISI_SI_fLi256ELi64ELNS4_4UMMA5MajorE0ELSO_0ELNSN_7ScaleInE0ELSP_0EEEEEENS4_6LayoutINS5_IJSC_SC_SC_EEENS5_IJNSA_ILi0EEESU_SU_EEEEENS5_IJNS4_10UnderscoreESX_SX_EEEEENS4_18SM100_TMA_2SM_LOADENS4_14ComposedLayoutINS4_7SwizzleILi3ELi4ELi3EEENS4_18smem_ptr_flag_bitsILi16EEENSS_INS5_IJNSA_ILi8EEESG_EEENS5_IJSG_SC_EEEEEEEvNS4_8identityENS4_28SM100_TMA_2SM_LOAD_MULTICASTES1A_vS1B_EENS_8epilogue10collective18CollectiveEpilogueINS1E_23Sm100TmaWarpSpecializedILi3ELi2ELi32ELb1ELb0EEEJNS5_IJNSA_ILi128EEESG_SG_EEENS5_IJNSS_IS1J_SC_EENSS_INSA_ILi32EEESC_EEEEESI_SJ_SI_SJ_NS1E_6fusion15FusionCallbacksIS1I_NS1P_17LinearCombinationISI_fSI_fLNS_15FloatRoundStyleE2EEES1K_S1O_JEEENS4_5SM1004TMEM4LOAD26SM100_TMEM_LOAD_32dp32b32xENS4_13SM90_TMA_LOADENS11_INS12_ILi2ELi4ELi3EEES15_NSS_INS5_IJS16_S1M_EEENS5_IJS1M_SC_EEEEEEENS4_39AutoVectorizingCopyWithAssumedAlignmentILi128EEENS4_14SM90_TMA_STOREES24_S26_S26_EEEvvEEEEvNT_6ParamsE,"a",@progbits
	.sectionflags	@""
	.align	4
.nv.constant0._ZN7cutlass13device_kernelINS_4gemm6kernel13GemmUniversalIN4cute5tupleIJiiiiEEENS1_10collective13CollectiveMmaINS1_35MainloopSm100TmaUmmaWarpSpecializedILi10ELi2ELi4ENS5_IJNS4_1CILi4EEENSA_ILi1EEESC_EEEEENS5_IJNSA_ILi256EEENSA_ILi64EEESG_EEENS_10bfloat16_tENS5_IJlSC_lEEESI_SJ_NS4_8TiledMMAINS4_8MMA_AtomIJNS4_26SM100_MMA_F16BF16_2x1SM_SSISI_SI_fLi256ELi64ELNS4_4UMMA5MajorE0ELSO_0ELNSN_7ScaleInE0ELSP_0EEEEEENS4_6LayoutINS5_IJSC_SC_SC_EEENS5_IJNSA_ILi0EEESU_SU_EEEEENS5_IJNS4_10UnderscoreESX_SX_EEEEENS4_18SM100_TMA_2SM_LOADENS4_14ComposedLayoutINS4_7SwizzleILi3ELi4ELi3EEENS4_18smem_ptr_flag_bitsILi16EEENSS_INS5_IJNSA_ILi8EEESG_EEENS5_IJSG_SC_EEEEEEEvNS4_8identityENS4_28SM100_TMA_2SM_LOAD_MULTICASTES1A_vS1B_EENS_8epilogue10collective18CollectiveEpilogueINS1E_23Sm100TmaWarpSpecializedILi3ELi2ELi32ELb1ELb0EEEJNS5_IJNSA_ILi128EEESG_SG_EEENS5_IJNSS_IS1J_SC_EENSS_INSA_ILi32EEESC_EEEEESI_SJ_SI_SJ_NS1E_6fusion15FusionCallbacksIS1I_NS1P_17LinearCombinationISI_fSI_fLNS_15FloatRoundStyleE2EEES1K_S1O_JEEENS4_5SM1004TMEM4LOAD26SM100_TMEM_LOAD_32dp32b32xENS4_13SM90_TMA_LOADENS11_INS12_ILi2ELi4ELi3EEES15_NSS_INS5_IJS16_S1M_EEENS5_IJS1M_SC_EEEEEEENS4_39AutoVectorizingCopyWithAssumedAlignmentILi128EEENS4_14SM90_TMA_STOREES24_S26_S26_EEEvvEEEEvNT_6ParamsE:
	.zero		2944


//--------------------- SYMBOLS --------------------------

	.type		.nv.reservedSmem.offset0,@object
	.size		.nv.reservedSmem.offset0,0x4
	.type		.nv.reservedSmem.cap,@object
	.size		.nv.reservedSmem.cap,0x4
	.type		__assertfail,@function
